//
// Generated by NVIDIA NVVM Compiler
//
// Compiler Build ID: CL-36424714
// Cuda compilation tools, release 13.0, V13.0.88
// Based on NVVM 20.0.0
//

.version 9.0
.target sm_100
.address_size 64

	// .globl	_Z17attn_naive_kernelPKfS0_S0_Pf
.extern .shared .align 16 .b8 smem[];

.visible .entry _Z17attn_naive_kernelPKfS0_S0_Pf(
	.param .u64 .ptr .align 1 _Z17attn_naive_kernelPKfS0_S0_Pf_param_0,
	.param .u64 .ptr .align 1 _Z17attn_naive_kernelPKfS0_S0_Pf_param_1,
	.param .u64 .ptr .align 1 _Z17attn_naive_kernelPKfS0_S0_Pf_param_2,
	.param .u64 .ptr .align 1 _Z17attn_naive_kernelPKfS0_S0_Pf_param_3
)
{
	.reg .pred 	%p<10>;
	.reg .b32 	%r<42>;
	.reg .b32 	%f<198>;
	.reg .b64 	%rd<33>;

	ld.param.u64 	%rd13, [_Z17attn_naive_kernelPKfS0_S0_Pf_param_0];
	ld.param.u64 	%rd14, [_Z17attn_naive_kernelPKfS0_S0_Pf_param_1];
	ld.param.u64 	%rd11, [_Z17attn_naive_kernelPKfS0_S0_Pf_param_2];
	ld.param.u64 	%rd12, [_Z17attn_naive_kernelPKfS0_S0_Pf_param_3];
	cvta.to.global.u64 	%rd1, %rd14;
	cvta.to.global.u64 	%rd2, %rd13;
	mov.u32 	%r1, %ctaid.x;
	mov.u32 	%r18, %tid.x;
	setp.gt.u32 	%p1, %r1, 511;
	setp.gt.u32 	%p2, %r18, 63;
	or.pred  	%p3, %p1, %p2;
	@%p3 bra 	$L__BB0_14;
	mov.f32 	%f15, 0f42800000;
	rsqrt.approx.f32 	%f1, %f15;
	shl.b32 	%r3, %r1, 6;
	mov.b32 	%r36, 0;
	mov.f32 	%f192, 0fE0AD78EC;
$L__BB0_2:
	shl.b32 	%r5, %r36, 6;
	mov.f32 	%f193, 0f00000000;
	mov.b32 	%r37, 0;
$L__BB0_3:
	add.s32 	%r21, %r3, %r37;
	mul.wide.u32 	%rd15, %r21, 4;
	add.s64 	%rd16, %rd2, %rd15;
	ld.global.f32 	%f17, [%rd16];
	add.s32 	%r22, %r5, %r37;
	mul.wide.u32 	%rd17, %r22, 4;
	add.s64 	%rd18, %rd1, %rd17;
	ld.global.f32 	%f18, [%rd18];
	fma.rn.f32 	%f19, %f17, %f18, %f193;
	ld.global.f32 	%f20, [%rd16+4];
	ld.global.f32 	%f21, [%rd18+4];
	fma.rn.f32 	%f22, %f20, %f21, %f19;
	ld.global.f32 	%f23, [%rd16+8];
	ld.global.f32 	%f24, [%rd18+8];
	fma.rn.f32 	%f25, %f23, %f24, %f22;
	ld.global.f32 	%f26, [%rd16+12];
	ld.global.f32 	%f27, [%rd18+12];
	fma.rn.f32 	%f28, %f26, %f27, %f25;
	ld.global.f32 	%f29, [%rd16+16];
	ld.global.f32 	%f30, [%rd18+16];
	fma.rn.f32 	%f31, %f29, %f30, %f28;
	ld.global.f32 	%f32, [%rd16+20];
	ld.global.f32 	%f33, [%rd18+20];
	fma.rn.f32 	%f34, %f32, %f33, %f31;
	ld.global.f32 	%f35, [%rd16+24];
	ld.global.f32 	%f36, [%rd18+24];
	fma.rn.f32 	%f37, %f35, %f36, %f34;
	ld.global.f32 	%f38, [%rd16+28];
	ld.global.f32 	%f39, [%rd18+28];
	fma.rn.f32 	%f40, %f38, %f39, %f37;
	ld.global.f32 	%f41, [%rd16+32];
	ld.global.f32 	%f42, [%rd18+32];
	fma.rn.f32 	%f43, %f41, %f42, %f40;
	ld.global.f32 	%f44, [%rd16+36];
	ld.global.f32 	%f45, [%rd18+36];
	fma.rn.f32 	%f46, %f44, %f45, %f43;
	ld.global.f32 	%f47, [%rd16+40];
	ld.global.f32 	%f48, [%rd18+40];
	fma.rn.f32 	%f49, %f47, %f48, %f46;
	ld.global.f32 	%f50, [%rd16+44];
	ld.global.f32 	%f51, [%rd18+44];
	fma.rn.f32 	%f52, %f50, %f51, %f49;
	ld.global.f32 	%f53, [%rd16+48];
	ld.global.f32 	%f54, [%rd18+48];
	fma.rn.f32 	%f55, %f53, %f54, %f52;
	ld.global.f32 	%f56, [%rd16+52];
	ld.global.f32 	%f57, [%rd18+52];
	fma.rn.f32 	%f58, %f56, %f57, %f55;
	ld.global.f32 	%f59, [%rd16+56];
	ld.global.f32 	%f60, [%rd18+56];
	fma.rn.f32 	%f61, %f59, %f60, %f58;
	ld.global.f32 	%f62, [%rd16+60];
	ld.global.f32 	%f63, [%rd18+60];
	fma.rn.f32 	%f193, %f62, %f63, %f61;
	add.s32 	%r37, %r37, 16;
	setp.ne.s32 	%p4, %r37, 64;
	@%p4 bra 	$L__BB0_3;
	mul.f32 	%f64, %f1, %f193;
	max.f32 	%f192, %f192, %f64;
	add.s32 	%r36, %r36, 1;
	setp.ne.s32 	%p5, %r36, 512;
	@%p5 bra 	$L__BB0_2;
	mov.f32 	%f194, 0f00000000;
	mov.b32 	%r38, 0;
$L__BB0_6:
	shl.b32 	%r10, %r38, 6;
	mov.f32 	%f195, 0f00000000;
	mov.b32 	%r39, 0;
$L__BB0_7:
	add.s32 	%r25, %r3, %r39;
	mul.wide.u32 	%rd19, %r25, 4;
	add.s64 	%rd20, %rd2, %rd19;
	ld.global.f32 	%f67, [%rd20];
	add.s32 	%r26, %r10, %r39;
	mul.wide.u32 	%rd21, %r26, 4;
	add.s64 	%rd22, %rd1, %rd21;
	ld.global.f32 	%f68, [%rd22];
	fma.rn.f32 	%f69, %f67, %f68, %f195;
	ld.global.f32 	%f70, [%rd20+4];
	ld.global.f32 	%f71, [%rd22+4];
	fma.rn.f32 	%f72, %f70, %f71, %f69;
	ld.global.f32 	%f73, [%rd20+8];
	ld.global.f32 	%f74, [%rd22+8];
	fma.rn.f32 	%f75, %f73, %f74, %f72;
	ld.global.f32 	%f76, [%rd20+12];
	ld.global.f32 	%f77, [%rd22+12];
	fma.rn.f32 	%f78, %f76, %f77, %f75;
	ld.global.f32 	%f79, [%rd20+16];
	ld.global.f32 	%f80, [%rd22+16];
	fma.rn.f32 	%f81, %f79, %f80, %f78;
	ld.global.f32 	%f82, [%rd20+20];
	ld.global.f32 	%f83, [%rd22+20];
	fma.rn.f32 	%f84, %f82, %f83, %f81;
	ld.global.f32 	%f85, [%rd20+24];
	ld.global.f32 	%f86, [%rd22+24];
	fma.rn.f32 	%f87, %f85, %f86, %f84;
	ld.global.f32 	%f88, [%rd20+28];
	ld.global.f32 	%f89, [%rd22+28];
	fma.rn.f32 	%f90, %f88, %f89, %f87;
	ld.global.f32 	%f91, [%rd20+32];
	ld.global.f32 	%f92, [%rd22+32];
	fma.rn.f32 	%f93, %f91, %f92, %f90;
	ld.global.f32 	%f94, [%rd20+36];
	ld.global.f32 	%f95, [%rd22+36];
	fma.rn.f32 	%f96, %f94, %f95, %f93;
	ld.global.f32 	%f97, [%rd20+40];
	ld.global.f32 	%f98, [%rd22+40];
	fma.rn.f32 	%f99, %f97, %f98, %f96;
	ld.global.f32 	%f100, [%rd20+44];
	ld.global.f32 	%f101, [%rd22+44];
	fma.rn.f32 	%f102, %f100, %f101, %f99;
	ld.global.f32 	%f103, [%rd20+48];
	ld.global.f32 	%f104, [%rd22+48];
	fma.rn.f32 	%f105, %f103, %f104, %f102;
	ld.global.f32 	%f106, [%rd20+52];
	ld.global.f32 	%f107, [%rd22+52];
	fma.rn.f32 	%f108, %f106, %f107, %f105;
	ld.global.f32 	%f109, [%rd20+56];
	ld.global.f32 	%f110, [%rd22+56];
	fma.rn.f32 	%f111, %f109, %f110, %f108;
	ld.global.f32 	%f112, [%rd20+60];
	ld.global.f32 	%f113, [%rd22+60];
	fma.rn.f32 	%f195, %f112, %f113, %f111;
	add.s32 	%r39, %r39, 16;
	setp.ne.s32 	%p6, %r39, 64;
	@%p6 bra 	$L__BB0_7;
	mul.f32 	%f114, %f1, %f195;
	sub.f32 	%f115, %f114, %f192;
	fma.rn.f32 	%f116, %f115, 0f3BBB989D, 0f3F000000;
	cvt.sat.f32.f32 	%f117, %f116;
	mov.f32 	%f118, 0f4B400001;
	mov.f32 	%f119, 0f437C0000;
	fma.rm.f32 	%f120, %f117, %f119, %f118;
	add.f32 	%f121, %f120, 0fCB40007F;
	neg.f32 	%f122, %f121;
	fma.rn.f32 	%f123, %f115, 0f3FB8AA3B, %f122;
	fma.rn.f32 	%f124, %f115, 0f32A57060, %f123;
	mov.b32 	%r27, %f120;
	shl.b32 	%r28, %r27, 23;
	mov.b32 	%f125, %r28;
	ex2.approx.ftz.f32 	%f126, %f124;
	fma.rn.f32 	%f194, %f126, %f125, %f194;
	add.s32 	%r38, %r38, 1;
	setp.ne.s32 	%p7, %r38, 512;
	@%p7 bra 	$L__BB0_6;
	mul.wide.u32 	%rd23, %r3, 4;
	add.s64 	%rd24, %rd23, %rd2;
	add.s64 	%rd3, %rd24, 32;
	add.s64 	%rd4, %rd1, 32;
	cvta.to.global.u64 	%rd5, %rd11;
	mov.f32 	%f196, 0f00000000;
	mov.b32 	%r40, 0;
$L__BB0_10:
	mul.wide.u32 	%rd25, %r40, 256;
	add.s64 	%rd31, %rd4, %rd25;
	mov.f32 	%f197, 0f00000000;
	mov.b32 	%r41, 0;
	mov.u64 	%rd32, %rd3;
$L__BB0_11:
	ld.global.f32 	%f129, [%rd32+-32];
	ld.global.f32 	%f130, [%rd31+-32];
	fma.rn.f32 	%f131, %f129, %f130, %f197;
	ld.global.f32 	%f132, [%rd32+-28];
	ld.global.f32 	%f133, [%rd31+-28];
	fma.rn.f32 	%f134, %f132, %f133, %f131;
	ld.global.f32 	%f135, [%rd32+-24];
	ld.global.f32 	%f136, [%rd31+-24];
	fma.rn.f32 	%f137, %f135, %f136, %f134;
	ld.global.f32 	%f138, [%rd32+-20];
	ld.global.f32 	%f139, [%rd31+-20];
	fma.rn.f32 	%f140, %f138, %f139, %f137;
	ld.global.f32 	%f141, [%rd32+-16];
	ld.global.f32 	%f142, [%rd31+-16];
	fma.rn.f32 	%f143, %f141, %f142, %f140;
	ld.global.f32 	%f144, [%rd32+-12];
	ld.global.f32 	%f145, [%rd31+-12];
	fma.rn.f32 	%f146, %f144, %f145, %f143;
	ld.global.f32 	%f147, [%rd32+-8];
	ld.global.f32 	%f148, [%rd31+-8];
	fma.rn.f32 	%f149, %f147, %f148, %f146;
	ld.global.f32 	%f150, [%rd32+-4];
	ld.global.f32 	%f151, [%rd31+-4];
	fma.rn.f32 	%f152, %f150, %f151, %f149;
	ld.global.f32 	%f153, [%rd32];
	ld.global.f32 	%f154, [%rd31];
	fma.rn.f32 	%f155, %f153, %f154, %f152;
	ld.global.f32 	%f156, [%rd32+4];
	ld.global.f32 	%f157, [%rd31+4];
	fma.rn.f32 	%f158, %f156, %f157, %f155;
	ld.global.f32 	%f159, [%rd32+8];
	ld.global.f32 	%f160, [%rd31+8];
	fma.rn.f32 	%f161, %f159, %f160, %f158;
	ld.global.f32 	%f162, [%rd32+12];
	ld.global.f32 	%f163, [%rd31+12];
	fma.rn.f32 	%f164, %f162, %f163, %f161;
	ld.global.f32 	%f165, [%rd32+16];
	ld.global.f32 	%f166, [%rd31+16];
	fma.rn.f32 	%f167, %f165, %f166, %f164;
	ld.global.f32 	%f168, [%rd32+20];
	ld.global.f32 	%f169, [%rd31+20];
	fma.rn.f32 	%f170, %f168, %f169, %f167;
	ld.global.f32 	%f171, [%rd32+24];
	ld.global.f32 	%f172, [%rd31+24];
	fma.rn.f32 	%f173, %f171, %f172, %f170;
	ld.global.f32 	%f174, [%rd32+28];
	ld.global.f32 	%f175, [%rd31+28];
	fma.rn.f32 	%f197, %f174, %f175, %f173;
	add.s32 	%r41, %r41, 16;
	add.s64 	%rd32, %rd32, 64;
	add.s64 	%rd31, %rd31, 64;
	setp.ne.s32 	%p8, %r41, 64;
	@%p8 bra 	$L__BB0_11;
	mul.f32 	%f176, %f1, %f197;
	sub.f32 	%f177, %f176, %f192;
	fma.rn.f32 	%f178, %f177, 0f3BBB989D, 0f3F000000;
	cvt.sat.f32.f32 	%f179, %f178;
	mov.f32 	%f180, 0f4B400001;
	mov.f32 	%f181, 0f437C0000;
	fma.rm.f32 	%f182, %f179, %f181, %f180;
	add.f32 	%f183, %f182, 0fCB40007F;
	neg.f32 	%f184, %f183;
	fma.rn.f32 	%f185, %f177, 0f3FB8AA3B, %f184;
	fma.rn.f32 	%f186, %f177, 0f32A57060, %f185;
	mov.b32 	%r31, %f182;
	shl.b32 	%r32, %r31, 23;
	mov.b32 	%f187, %r32;
	ex2.approx.ftz.f32 	%f188, %f186;
	mul.f32 	%f189, %f188, %f187;
	div.rn.f32 	%f190, %f189, %f194;
	shl.b32 	%r33, %r40, 6;
	add.s32 	%r34, %r33, %r18;
	mul.wide.u32 	%rd26, %r34, 4;
	add.s64 	%rd27, %rd5, %rd26;
	ld.global.f32 	%f191, [%rd27];
	fma.rn.f32 	%f196, %f191, %f190, %f196;
	add.s32 	%r40, %r40, 1;
	setp.ne.s32 	%p9, %r40, 512;
	@%p9 bra 	$L__BB0_10;
	add.s32 	%r35, %r3, %r18;
	cvta.to.global.u64 	%rd28, %rd12;
	mul.wide.u32 	%rd29, %r35, 4;
	add.s64 	%rd30, %rd28, %rd29;
	st.global.f32 	[%rd30], %f196;
$L__BB0_14:
	ret;

}
	// .globl	_Z19flashattn_v2_kernelPKfS0_S0_Pf
.visible .entry _Z19flashattn_v2_kernelPKfS0_S0_Pf(
	.param .u64 .ptr .align 1 _Z19flashattn_v2_kernelPKfS0_S0_Pf_param_0,
	.param .u64 .ptr .align 1 _Z19flashattn_v2_kernelPKfS0_S0_Pf_param_1,
	.param .u64 .ptr .align 1 _Z19flashattn_v2_kernelPKfS0_S0_Pf_param_2,
	.param .u64 .ptr .align 1 _Z19flashattn_v2_kernelPKfS0_S0_Pf_param_3
)
{
	.reg .pred 	%p<83>;
	.reg .b32 	%r<296>;
	.reg .b32 	%f<287>;
	.reg .b64 	%rd<42>;

	ld.param.u64 	%rd5, [_Z19flashattn_v2_kernelPKfS0_S0_Pf_param_0];
	ld.param.u64 	%rd6, [_Z19flashattn_v2_kernelPKfS0_S0_Pf_param_1];
	ld.param.u64 	%rd7, [_Z19flashattn_v2_kernelPKfS0_S0_Pf_param_2];
	ld.param.u64 	%rd4, [_Z19flashattn_v2_kernelPKfS0_S0_Pf_param_3];
	cvta.to.global.u64 	%rd1, %rd5;
	cvta.to.global.u64 	%rd2, %rd7;
	cvta.to.global.u64 	%rd3, %rd6;
	mov.u32 	%r1, %tid.x;
	shr.u32 	%r2, %r1, 5;
	and.b32  	%r3, %r1, 31;
	mov.u32 	%r101, %ctaid.x;
	shl.b32 	%r4, %r101, 4;
	add.s32 	%r5, %r4, %r2;
	setp.gt.u32 	%p1, %r1, 511;
	setp.gt.s32 	%p2, %r5, 511;
	or.pred  	%p3, %p1, %p2;
	@%p3 bra 	$L__BB1_67;
	mov.f32 	%f51, 0f42800000;
	rsqrt.approx.f32 	%f1, %f51;
	mov.u32 	%r6, %ntid.x;
	add.s32 	%r7, %r1, %r6;
	max.u32 	%r102, %r7, 1024;
	setp.lt.u32 	%p4, %r7, 1024;
	selp.u32 	%r103, 1, 0, %p4;
	add.s32 	%r104, %r7, %r103;
	sub.s32 	%r105, %r102, %r104;
	div.u32 	%r106, %r105, %r6;
	add.s32 	%r8, %r106, %r103;
	and.b32  	%r9, %r8, 3;
	setp.eq.s32 	%p5, %r9, 3;
	mov.u32 	%r276, %r1;
	@%p5 bra 	$L__BB1_6;
	add.s32 	%r108, %r8, 1;
	and.b32  	%r10, %r108, 3;
	mov.b32 	%r275, 0;
	mov.u32 	%r276, %r1;
$L__BB1_3:
	.pragma "nounroll";
	shr.u32 	%r109, %r276, 6;
	add.s32 	%r13, %r109, %r4;
	setp.gt.s32 	%p6, %r13, 511;
	mov.f32 	%f270, 0f00000000;
	@%p6 bra 	$L__BB1_5;
	and.b32  	%r110, %r276, 63;
	shl.b32 	%r111, %r13, 6;
	or.b32  	%r112, %r111, %r110;
	mul.wide.s32 	%rd8, %r112, 4;
	add.s64 	%rd9, %rd1, %rd8;
	ld.global.f32 	%f270, [%rd9];
$L__BB1_5:
	shl.b32 	%r113, %r276, 2;
	mov.u32 	%r114, smem;
	add.s32 	%r115, %r114, %r113;
	st.shared.f32 	[%r115], %f270;
	add.s32 	%r276, %r276, %r6;
	add.s32 	%r275, %r275, 1;
	setp.ne.s32 	%p7, %r275, %r10;
	@%p7 bra 	$L__BB1_3;
$L__BB1_6:
	setp.lt.u32 	%p8, %r8, 3;
	@%p8 bra 	$L__BB1_17;
	mov.u32 	%r121, smem;
$L__BB1_8:
	shr.u32 	%r116, %r276, 6;
	add.s32 	%r18, %r116, %r4;
	setp.gt.s32 	%p9, %r18, 511;
	mov.f32 	%f271, 0f00000000;
	@%p9 bra 	$L__BB1_10;
	and.b32  	%r117, %r276, 63;
	shl.b32 	%r118, %r18, 6;
	or.b32  	%r119, %r118, %r117;
	mul.wide.s32 	%rd10, %r119, 4;
	add.s64 	%rd11, %rd1, %rd10;
	ld.global.f32 	%f271, [%rd11];
$L__BB1_10:
	shl.b32 	%r120, %r276, 2;
	add.s32 	%r19, %r121, %r120;
	st.shared.f32 	[%r19], %f271;
	add.s32 	%r20, %r276, %r6;
	shr.u32 	%r122, %r20, 6;
	add.s32 	%r21, %r122, %r4;
	setp.gt.s32 	%p10, %r21, 511;
	mov.f32 	%f272, 0f00000000;
	@%p10 bra 	$L__BB1_12;
	and.b32  	%r123, %r20, 63;
	shl.b32 	%r124, %r21, 6;
	or.b32  	%r125, %r124, %r123;
	mul.wide.s32 	%rd12, %r125, 4;
	add.s64 	%rd13, %rd1, %rd12;
	ld.global.f32 	%f272, [%rd13];
$L__BB1_12:
	shl.b32 	%r22, %r6, 2;
	add.s32 	%r23, %r19, %r22;
	st.shared.f32 	[%r23], %f272;
	add.s32 	%r24, %r20, %r6;
	shr.u32 	%r126, %r24, 6;
	add.s32 	%r25, %r126, %r4;
	setp.gt.s32 	%p11, %r25, 511;
	mov.f32 	%f273, 0f00000000;
	@%p11 bra 	$L__BB1_14;
	and.b32  	%r127, %r24, 63;
	shl.b32 	%r128, %r25, 6;
	or.b32  	%r129, %r128, %r127;
	mul.wide.s32 	%rd14, %r129, 4;
	add.s64 	%rd15, %rd1, %rd14;
	ld.global.f32 	%f273, [%rd15];
$L__BB1_14:
	add.s32 	%r26, %r23, %r22;
	st.shared.f32 	[%r26], %f273;
	add.s32 	%r27, %r24, %r6;
	shr.u32 	%r130, %r27, 6;
	add.s32 	%r28, %r130, %r4;
	setp.gt.s32 	%p12, %r28, 511;
	mov.f32 	%f274, 0f00000000;
	@%p12 bra 	$L__BB1_16;
	and.b32  	%r131, %r27, 63;
	shl.b32 	%r132, %r28, 6;
	or.b32  	%r133, %r132, %r131;
	mul.wide.s32 	%rd16, %r133, 4;
	add.s64 	%rd17, %rd1, %rd16;
	ld.global.f32 	%f274, [%rd17];
$L__BB1_16:
	add.s32 	%r134, %r26, %r22;
	st.shared.f32 	[%r134], %f274;
	add.s32 	%r276, %r27, %r6;
	setp.lt.u32 	%p13, %r276, 1024;
	@%p13 bra 	$L__BB1_8;
$L__BB1_17:
	bar.sync 	0;
	shl.b32 	%r30, %r2, 6;
	or.b32  	%r136, %r30, %r3;
	shl.b32 	%r137, %r136, 2;
	mov.u32 	%r138, smem;
	add.s32 	%r31, %r138, %r137;
	shl.b32 	%r139, %r1, 4;
	add.s32 	%r140, %r138, %r139;
	add.s32 	%r32, %r140, 4096;
	shl.b32 	%r33, %r6, 4;
	add.s32 	%r34, %r32, %r33;
	add.s32 	%r35, %r7, %r6;
	shl.b32 	%r141, %r35, 2;
	add.s32 	%r36, %r34, %r33;
	and.b32  	%r37, %r141, 60;
	add.s32 	%r38, %r35, %r6;
	shl.b32 	%r39, %r6, 5;
	shl.b32 	%r40, %r6, 6;
	shl.b32 	%r41, %r6, 2;
	mul.lo.s32 	%r42, %r6, 48;
	mov.f32 	%f276, 0fE0AD78EC;
	mov.f32 	%f275, 0f00000000;
	mov.b32 	%r278, 0;
	mov.f32 	%f277, %f275;
	mov.f32 	%f278, %f275;
$L__BB1_18:
	setp.eq.s32 	%p14, %r9, 3;
	mov.u32 	%r279, %r1;
	@%p14 bra 	$L__BB1_30;
	shr.u32 	%r142, %r1, 4;
	add.s32 	%r44, %r142, %r278;
	setp.lt.u32 	%p15, %r44, 512;
	@%p15 bra 	$L__BB1_21;
	mov.f32 	%f59, 0f00000000;
	st.shared.v4.f32 	[%r32], {%f59, %f59, %f59, %f59};
	st.shared.v4.f32 	[%r32+16384], {%f59, %f59, %f59, %f59};
	bra.uni 	$L__BB1_22;
$L__BB1_21:
	shl.b32 	%r143, %r44, 6;
	shl.b32 	%r144, %r1, 2;
	and.b32  	%r145, %r144, 60;
	or.b32  	%r146, %r143, %r145;
	mul.wide.u32 	%rd18, %r146, 4;
	add.s64 	%rd19, %rd3, %rd18;
	ld.global.v4.f32 	{%f60, %f61, %f62, %f63}, [%rd19];
	st.shared.v4.f32 	[%r32], {%f60, %f61, %f62, %f63};
	add.s64 	%rd20, %rd2, %rd18;
	ld.global.v4.f32 	{%f64, %f65, %f66, %f67}, [%rd20];
	st.shared.v4.f32 	[%r32+16384], {%f64, %f65, %f66, %f67};
$L__BB1_22:
	setp.eq.s32 	%p16, %r9, 0;
	mov.u32 	%r279, %r7;
	@%p16 bra 	$L__BB1_30;
	setp.lt.u32 	%p17, %r7, 1024;
	shr.u32 	%r147, %r7, 4;
	add.s32 	%r45, %r147, %r278;
	setp.lt.u32 	%p18, %r45, 512;
	and.pred  	%p19, %p17, %p18;
	@%p19 bra 	$L__BB1_25;
	mov.f32 	%f68, 0f00000000;
	st.shared.v4.f32 	[%r34], {%f68, %f68, %f68, %f68};
	st.shared.v4.f32 	[%r34+16384], {%f68, %f68, %f68, %f68};
	bra.uni 	$L__BB1_26;
$L__BB1_25:
	shl.b32 	%r148, %r45, 6;
	shl.b32 	%r149, %r7, 2;
	and.b32  	%r150, %r149, 60;
	or.b32  	%r151, %r148, %r150;
	mul.wide.u32 	%rd21, %r151, 4;
	add.s64 	%rd22, %rd3, %rd21;
	ld.global.v4.f32 	{%f69, %f70, %f71, %f72}, [%rd22];
	st.shared.v4.f32 	[%r34], {%f69, %f70, %f71, %f72};
	add.s64 	%rd23, %rd2, %rd21;
	ld.global.v4.f32 	{%f73, %f74, %f75, %f76}, [%rd23];
	st.shared.v4.f32 	[%r34+16384], {%f73, %f74, %f75, %f76};
$L__BB1_26:
	setp.eq.s32 	%p20, %r9, 1;
	mov.u32 	%r279, %r35;
	@%p20 bra 	$L__BB1_30;
	setp.lt.u32 	%p21, %r35, 1024;
	shr.u32 	%r152, %r35, 4;
	add.s32 	%r46, %r152, %r278;
	setp.lt.u32 	%p22, %r46, 512;
	and.pred  	%p23, %p21, %p22;
	@%p23 bra 	$L__BB1_29;
	mov.f32 	%f77, 0f00000000;
	st.shared.v4.f32 	[%r36], {%f77, %f77, %f77, %f77};
	st.shared.v4.f32 	[%r36+16384], {%f77, %f77, %f77, %f77};
	mov.u32 	%r279, %r38;
	bra.uni 	$L__BB1_30;
$L__BB1_29:
	shl.b32 	%r153, %r46, 6;
	or.b32  	%r154, %r153, %r37;
	mul.wide.u32 	%rd24, %r154, 4;
	add.s64 	%rd25, %rd3, %rd24;
	ld.global.v4.f32 	{%f78, %f79, %f80, %f81}, [%rd25];
	st.shared.v4.f32 	[%r36], {%f78, %f79, %f80, %f81};
	add.s64 	%rd26, %rd2, %rd24;
	ld.global.v4.f32 	{%f82, %f83, %f84, %f85}, [%rd26];
	st.shared.v4.f32 	[%r36+16384], {%f82, %f83, %f84, %f85};
	mov.u32 	%r279, %r38;
$L__BB1_30:
	setp.lt.u32 	%p24, %r8, 3;
	@%p24 bra 	$L__BB1_45;
	shl.b32 	%r155, %r279, 4;
	mov.u32 	%r156, smem;
	add.s32 	%r157, %r156, 20480;
	add.s32 	%r288, %r157, %r155;
	shl.b32 	%r285, %r279, 2;
	shl.b32 	%r158, %r6, 3;
	add.s32 	%r287, %r158, %r285;
	shl.b32 	%r159, %r6, 1;
	add.s32 	%r286, %r159, %r279;
	mad.lo.s32 	%r284, %r6, 12, %r285;
	mad.lo.s32 	%r283, %r6, 3, %r279;
	add.s32 	%r282, %r6, %r279;
	shl.b32 	%r160, %r282, 4;
	add.s32 	%r281, %r157, %r160;
	shl.b32 	%r280, %r282, 2;
$L__BB1_32:
	shr.u32 	%r161, %r279, 4;
	add.s32 	%r67, %r161, %r278;
	setp.gt.u32 	%p25, %r279, 1023;
	setp.gt.u32 	%p26, %r67, 511;
	or.pred  	%p27, %p25, %p26;
	@%p27 bra 	$L__BB1_34;
	and.b32  	%r162, %r285, 60;
	shl.b32 	%r163, %r67, 6;
	or.b32  	%r164, %r163, %r162;
	mul.wide.u32 	%rd27, %r164, 4;
	add.s64 	%rd28, %rd3, %rd27;
	ld.global.v4.f32 	{%f87, %f88, %f89, %f90}, [%rd28];
	st.shared.v4.f32 	[%r288+-16384], {%f87, %f88, %f89, %f90};
	add.s64 	%rd29, %rd2, %rd27;
	ld.global.v4.f32 	{%f91, %f92, %f93, %f94}, [%rd29];
	st.shared.v4.f32 	[%r288], {%f91, %f92, %f93, %f94};
	bra.uni 	$L__BB1_35;
$L__BB1_34:
	mov.f32 	%f86, 0f00000000;
	st.shared.v4.f32 	[%r288+-16384], {%f86, %f86, %f86, %f86};
	st.shared.v4.f32 	[%r288], {%f86, %f86, %f86, %f86};
$L__BB1_35:
	shr.u32 	%r165, %r282, 4;
	add.s32 	%r68, %r165, %r278;
	setp.lt.u32 	%p28, %r282, 1024;
	setp.lt.u32 	%p29, %r68, 512;
	and.pred  	%p30, %p28, %p29;
	@%p30 bra 	$L__BB1_37;
	mov.f32 	%f95, 0f00000000;
	st.shared.v4.f32 	[%r281+-16384], {%f95, %f95, %f95, %f95};
	st.shared.v4.f32 	[%r281], {%f95, %f95, %f95, %f95};
	bra.uni 	$L__BB1_38;
$L__BB1_37:
	and.b32  	%r166, %r280, 60;
	shl.b32 	%r167, %r68, 6;
	or.b32  	%r168, %r167, %r166;
	mul.wide.u32 	%rd30, %r168, 4;
	add.s64 	%rd31, %rd3, %rd30;
	ld.global.v4.f32 	{%f96, %f97, %f98, %f99}, [%rd31];
	st.shared.v4.f32 	[%r281+-16384], {%f96, %f97, %f98, %f99};
	add.s64 	%rd32, %rd2, %rd30;
	ld.global.v4.f32 	{%f100, %f101, %f102, %f103}, [%rd32];
	st.shared.v4.f32 	[%r281], {%f100, %f101, %f102, %f103};
$L__BB1_38:
	add.s32 	%r69, %r279, %r6;
	shr.u32 	%r169, %r286, 4;
	add.s32 	%r70, %r169, %r278;
	setp.lt.u32 	%p31, %r286, 1024;
	setp.lt.u32 	%p32, %r70, 512;
	and.pred  	%p33, %p31, %p32;
	@%p33 bra 	$L__BB1_40;
	add.s32 	%r170, %r288, %r39;
	mov.f32 	%f104, 0f00000000;
	st.shared.v4.f32 	[%r170+-16384], {%f104, %f104, %f104, %f104};
	st.shared.v4.f32 	[%r170], {%f104, %f104, %f104, %f104};
	bra.uni 	$L__BB1_41;
$L__BB1_40:
	and.b32  	%r171, %r287, 60;
	add.s32 	%r172, %r288, %r39;
	shl.b32 	%r173, %r70, 6;
	or.b32  	%r174, %r173, %r171;
	mul.wide.u32 	%rd33, %r174, 4;
	add.s64 	%rd34, %rd3, %rd33;
	ld.global.v4.f32 	{%f105, %f106, %f107, %f108}, [%rd34];
	st.shared.v4.f32 	[%r172+-16384], {%f105, %f106, %f107, %f108};
	add.s64 	%rd35, %rd2, %rd33;
	ld.global.v4.f32 	{%f109, %f110, %f111, %f112}, [%rd35];
	st.shared.v4.f32 	[%r172], {%f109, %f110, %f111, %f112};
$L__BB1_41:
	add.s32 	%r71, %r69, %r6;
	shr.u32 	%r175, %r283, 4;
	add.s32 	%r72, %r175, %r278;
	setp.lt.u32 	%p34, %r283, 1024;
	setp.lt.u32 	%p35, %r72, 512;
	and.pred  	%p36, %p34, %p35;
	@%p36 bra 	$L__BB1_43;
	add.s32 	%r176, %r288, %r42;
	mov.f32 	%f113, 0f00000000;
	st.shared.v4.f32 	[%r176+-16384], {%f113, %f113, %f113, %f113};
	st.shared.v4.f32 	[%r176], {%f113, %f113, %f113, %f113};
	bra.uni 	$L__BB1_44;
$L__BB1_43:
	and.b32  	%r177, %r284, 60;
	add.s32 	%r178, %r288, %r42;
	shl.b32 	%r179, %r72, 6;
	or.b32  	%r180, %r179, %r177;
	mul.wide.u32 	%rd36, %r180, 4;
	add.s64 	%rd37, %rd3, %rd36;
	ld.global.v4.f32 	{%f114, %f115, %f116, %f117}, [%rd37];
	st.shared.v4.f32 	[%r178+-16384], {%f114, %f115, %f116, %f117};
	add.s64 	%rd38, %rd2, %rd36;
	ld.global.v4.f32 	{%f118, %f119, %f120, %f121}, [%rd38];
	st.shared.v4.f32 	[%r178], {%f118, %f119, %f120, %f121};
$L__BB1_44:
	add.s32 	%r181, %r71, %r6;
	add.s32 	%r279, %r181, %r6;
	add.s32 	%r288, %r288, %r40;
	add.s32 	%r287, %r287, %r33;
	add.s32 	%r286, %r286, %r41;
	add.s32 	%r285, %r285, %r33;
	add.s32 	%r284, %r284, %r33;
	add.s32 	%r283, %r283, %r41;
	add.s32 	%r282, %r282, %r41;
	add.s32 	%r281, %r281, %r40;
	add.s32 	%r280, %r280, %r33;
	setp.lt.u32 	%p37, %r279, 1024;
	@%p37 bra 	$L__BB1_32;
$L__BB1_45:
	bar.sync 	0;
	ld.shared.f32 	%f16, [%r31];
	ld.shared.f32 	%f17, [%r31+128];
	mov.f32 	%f280, 0fE0AD78EC;
	mov.b32 	%r290, 0;
$L__BB1_46:
	setp.ne.s32 	%p38, %r3, 0;
	shl.b32 	%r183, %r3, 2;
	shl.b32 	%r184, %r290, 8;
	or.b32  	%r185, %r184, %r183;
	mov.u32 	%r186, smem;
	add.s32 	%r187, %r186, %r185;
	add.s32 	%r84, %r187, 4096;
	ld.shared.f32 	%f123, [%r187+4096];
	ld.shared.f32 	%f124, [%r187+4224];
	mul.f32 	%f125, %f17, %f124;
	fma.rn.f32 	%f126, %f16, %f123, %f125;
	mov.b32 	%r188, %f126;
	shfl.sync.down.b32	%r189|%p39, %r188, 16, 31, -1;
	mov.b32 	%f127, %r189;
	add.f32 	%f128, %f126, %f127;
	mov.b32 	%r190, %f128;
	shfl.sync.down.b32	%r191|%p40, %r190, 8, 31, -1;
	mov.b32 	%f129, %r191;
	add.f32 	%f130, %f128, %f129;
	mov.b32 	%r192, %f130;
	shfl.sync.down.b32	%r193|%p41, %r192, 4, 31, -1;
	mov.b32 	%f131, %r193;
	add.f32 	%f132, %f130, %f131;
	mov.b32 	%r194, %f132;
	shfl.sync.down.b32	%r195|%p42, %r194, 2, 31, -1;
	mov.b32 	%f133, %r195;
	add.f32 	%f134, %f132, %f133;
	mov.b32 	%r196, %f134;
	shfl.sync.down.b32	%r197|%p43, %r196, 1, 31, -1;
	mov.b32 	%f135, %r197;
	add.f32 	%f136, %f134, %f135;
	mov.b32 	%r198, %f136;
	shfl.sync.idx.b32	%r199|%p44, %r198, 0, 31, -1;
	mov.b32 	%f19, %r199;
	add.s32 	%r200, %r30, %r290;
	shl.b32 	%r201, %r200, 2;
	add.s32 	%r202, %r186, %r201;
	add.s32 	%r85, %r202, 36864;
	@%p38 bra 	$L__BB1_48;
	mul.f32 	%f137, %f1, %f19;
	st.shared.f32 	[%r85], %f137;
	max.f32 	%f280, %f280, %f137;
$L__BB1_48:
	setp.ne.s32 	%p45, %r3, 0;
	ld.shared.f32 	%f138, [%r84+256];
	ld.shared.f32 	%f139, [%r84+384];
	mul.f32 	%f140, %f17, %f139;
	fma.rn.f32 	%f141, %f16, %f138, %f140;
	mov.b32 	%r203, %f141;
	shfl.sync.down.b32	%r204|%p46, %r203, 16, 31, -1;
	mov.b32 	%f142, %r204;
	add.f32 	%f143, %f141, %f142;
	mov.b32 	%r205, %f143;
	shfl.sync.down.b32	%r206|%p47, %r205, 8, 31, -1;
	mov.b32 	%f144, %r206;
	add.f32 	%f145, %f143, %f144;
	mov.b32 	%r207, %f145;
	shfl.sync.down.b32	%r208|%p48, %r207, 4, 31, -1;
	mov.b32 	%f146, %r208;
	add.f32 	%f147, %f145, %f146;
	mov.b32 	%r209, %f147;
	shfl.sync.down.b32	%r210|%p49, %r209, 2, 31, -1;
	mov.b32 	%f148, %r210;
	add.f32 	%f149, %f147, %f148;
	mov.b32 	%r211, %f149;
	shfl.sync.down.b32	%r212|%p50, %r211, 1, 31, -1;
	mov.b32 	%f150, %r212;
	add.f32 	%f151, %f149, %f150;
	mov.b32 	%r213, %f151;
	shfl.sync.idx.b32	%r214|%p51, %r213, 0, 31, -1;
	mov.b32 	%f22, %r214;
	@%p45 bra 	$L__BB1_50;
	mul.f32 	%f152, %f1, %f22;
	st.shared.f32 	[%r85+4], %f152;
	max.f32 	%f280, %f280, %f152;
$L__BB1_50:
	setp.ne.s32 	%p52, %r3, 0;
	ld.shared.f32 	%f153, [%r84+512];
	ld.shared.f32 	%f154, [%r84+640];
	mul.f32 	%f155, %f17, %f154;
	fma.rn.f32 	%f156, %f16, %f153, %f155;
	mov.b32 	%r215, %f156;
	shfl.sync.down.b32	%r216|%p53, %r215, 16, 31, -1;
	mov.b32 	%f157, %r216;
	add.f32 	%f158, %f156, %f157;
	mov.b32 	%r217, %f158;
	shfl.sync.down.b32	%r218|%p54, %r217, 8, 31, -1;
	mov.b32 	%f159, %r218;
	add.f32 	%f160, %f158, %f159;
	mov.b32 	%r219, %f160;
	shfl.sync.down.b32	%r220|%p55, %r219, 4, 31, -1;
	mov.b32 	%f161, %r220;
	add.f32 	%f162, %f160, %f161;
	mov.b32 	%r221, %f162;
	shfl.sync.down.b32	%r222|%p56, %r221, 2, 31, -1;
	mov.b32 	%f163, %r222;
	add.f32 	%f164, %f162, %f163;
	mov.b32 	%r223, %f164;
	shfl.sync.down.b32	%r224|%p57, %r223, 1, 31, -1;
	mov.b32 	%f165, %r224;
	add.f32 	%f166, %f164, %f165;
	mov.b32 	%r225, %f166;
	shfl.sync.idx.b32	%r226|%p58, %r225, 0, 31, -1;
	mov.b32 	%f25, %r226;
	@%p52 bra 	$L__BB1_52;
	mul.f32 	%f167, %f1, %f25;
	st.shared.f32 	[%r85+8], %f167;
	max.f32 	%f280, %f280, %f167;
$L__BB1_52:
	setp.ne.s32 	%p59, %r3, 0;
	ld.shared.f32 	%f168, [%r84+768];
	ld.shared.f32 	%f169, [%r84+896];
	mul.f32 	%f170, %f17, %f169;
	fma.rn.f32 	%f171, %f16, %f168, %f170;
	mov.b32 	%r227, %f171;
	shfl.sync.down.b32	%r228|%p60, %r227, 16, 31, -1;
	mov.b32 	%f172, %r228;
	add.f32 	%f173, %f171, %f172;
	mov.b32 	%r229, %f173;
	shfl.sync.down.b32	%r230|%p61, %r229, 8, 31, -1;
	mov.b32 	%f174, %r230;
	add.f32 	%f175, %f173, %f174;
	mov.b32 	%r231, %f175;
	shfl.sync.down.b32	%r232|%p62, %r231, 4, 31, -1;
	mov.b32 	%f176, %r232;
	add.f32 	%f177, %f175, %f176;
	mov.b32 	%r233, %f177;
	shfl.sync.down.b32	%r234|%p63, %r233, 2, 31, -1;
	mov.b32 	%f178, %r234;
	add.f32 	%f179, %f177, %f178;
	mov.b32 	%r235, %f179;
	shfl.sync.down.b32	%r236|%p64, %r235, 1, 31, -1;
	mov.b32 	%f180, %r236;
	add.f32 	%f181, %f179, %f180;
	mov.b32 	%r237, %f181;
	shfl.sync.idx.b32	%r238|%p65, %r237, 0, 31, -1;
	mov.b32 	%f28, %r238;
	@%p59 bra 	$L__BB1_54;
	mul.f32 	%f182, %f1, %f28;
	st.shared.f32 	[%r85+12], %f182;
	max.f32 	%f280, %f280, %f182;
$L__BB1_54:
	add.s32 	%r290, %r290, 4;
	setp.ne.s32 	%p66, %r290, 64;
	@%p66 bra 	$L__BB1_46;
	setp.eq.s32 	%p67, %r3, 0;
	mov.b32 	%r240, %f280;
	shfl.sync.idx.b32	%r241|%p68, %r240, 0, 31, -1;
	mov.b32 	%f184, %r241;
	max.f32 	%f31, %f276, %f184;
	sub.f32 	%f185, %f276, %f31;
	fma.rn.f32 	%f186, %f185, 0f3BBB989D, 0f3F000000;
	cvt.sat.f32.f32 	%f187, %f186;
	mov.f32 	%f188, 0f4B400001;
	mov.f32 	%f189, 0f437C0000;
	fma.rm.f32 	%f190, %f187, %f189, %f188;
	add.f32 	%f191, %f190, 0fCB40007F;
	neg.f32 	%f192, %f191;
	fma.rn.f32 	%f193, %f185, 0f3FB8AA3B, %f192;
	fma.rn.f32 	%f194, %f185, 0f32A57060, %f193;
	mov.b32 	%r242, %f190;
	shl.b32 	%r243, %r242, 23;
	mov.b32 	%f195, %r243;
	ex2.approx.ftz.f32 	%f196, %f194;
	mul.f32 	%f197, %f196, %f195;
	mul.f32 	%f198, %f275, %f197;
	selp.f32 	%f199, %f198, %f275, %p67;
	mov.b32 	%r244, %f199;
	shfl.sync.idx.b32	%r87|%p69, %r244, 0, 31, -1;
	mul.f32 	%f278, %f278, %f197;
	mul.f32 	%f277, %f277, %f197;
	mov.f32 	%f284, 0f00000000;
	mov.b32 	%r291, 0;
$L__BB1_56:
	setp.ne.s32 	%p70, %r3, 0;
	add.s32 	%r246, %r30, %r291;
	shl.b32 	%r247, %r246, 2;
	add.s32 	%r249, %r186, %r247;
	add.s32 	%r89, %r249, 36864;
	mov.b32 	%r292, 0;
	@%p70 bra 	$L__BB1_58;
	ld.shared.u32 	%r292, [%r89];
$L__BB1_58:
	setp.ne.s32 	%p71, %r3, 0;
	shfl.sync.idx.b32	%r251|%p72, %r292, 0, 31, -1;
	mov.b32 	%f200, %r251;
	sub.f32 	%f201, %f200, %f31;
	fma.rn.f32 	%f202, %f201, 0f3BBB989D, 0f3F000000;
	cvt.sat.f32.f32 	%f203, %f202;
	mov.f32 	%f204, 0f4B400001;
	mov.f32 	%f205, 0f437C0000;
	fma.rm.f32 	%f206, %f203, %f205, %f204;
	add.f32 	%f207, %f206, 0fCB40007F;
	neg.f32 	%f208, %f207;
	fma.rn.f32 	%f209, %f201, 0f3FB8AA3B, %f208;
	fma.rn.f32 	%f210, %f201, 0f32A57060, %f209;
	mov.b32 	%r252, %f206;
	shl.b32 	%r253, %r252, 23;
	mov.b32 	%f211, %r253;
	ex2.approx.ftz.f32 	%f212, %f210;
	mul.f32 	%f213, %f212, %f211;
	add.f32 	%f37, %f284, %f213;
	shl.b32 	%r255, %r291, 8;
	or.b32  	%r256, %r255, %r183;
	add.s32 	%r258, %r186, %r256;
	add.s32 	%r92, %r258, 20480;
	ld.shared.f32 	%f214, [%r258+20480];
	fma.rn.f32 	%f38, %f214, %f213, %f278;
	ld.shared.f32 	%f215, [%r258+20608];
	fma.rn.f32 	%f39, %f215, %f213, %f277;
	mov.b32 	%r293, 0;
	@%p71 bra 	$L__BB1_60;
	ld.shared.u32 	%r293, [%r89+4];
$L__BB1_60:
	shfl.sync.idx.b32	%r260|%p74, %r293, 0, 31, -1;
	mov.b32 	%f216, %r260;
	sub.f32 	%f217, %f216, %f31;
	fma.rn.f32 	%f218, %f217, 0f3BBB989D, 0f3F000000;
	cvt.sat.f32.f32 	%f219, %f218;
	mov.f32 	%f220, 0f4B400001;
	mov.f32 	%f221, 0f437C0000;
	fma.rm.f32 	%f222, %f219, %f221, %f220;
	add.f32 	%f223, %f222, 0fCB40007F;
	neg.f32 	%f224, %f223;
	fma.rn.f32 	%f225, %f217, 0f3FB8AA3B, %f224;
	fma.rn.f32 	%f226, %f217, 0f32A57060, %f225;
	mov.b32 	%r261, %f222;
	shl.b32 	%r262, %r261, 23;
	mov.b32 	%f227, %r262;
	ex2.approx.ftz.f32 	%f228, %f226;
	mul.f32 	%f229, %f228, %f227;
	add.f32 	%f40, %f37, %f229;
	ld.shared.f32 	%f230, [%r92+256];
	fma.rn.f32 	%f41, %f230, %f229, %f38;
	ld.shared.f32 	%f231, [%r92+384];
	fma.rn.f32 	%f42, %f231, %f229, %f39;
	mov.b32 	%r294, 0;
	@%p71 bra 	$L__BB1_62;
	ld.shared.u32 	%r294, [%r89+8];
$L__BB1_62:
	shfl.sync.idx.b32	%r264|%p76, %r294, 0, 31, -1;
	mov.b32 	%f232, %r264;
	sub.f32 	%f233, %f232, %f31;
	fma.rn.f32 	%f234, %f233, 0f3BBB989D, 0f3F000000;
	cvt.sat.f32.f32 	%f235, %f234;
	mov.f32 	%f236, 0f4B400001;
	mov.f32 	%f237, 0f437C0000;
	fma.rm.f32 	%f238, %f235, %f237, %f236;
	add.f32 	%f239, %f238, 0fCB40007F;
	neg.f32 	%f240, %f239;
	fma.rn.f32 	%f241, %f233, 0f3FB8AA3B, %f240;
	fma.rn.f32 	%f242, %f233, 0f32A57060, %f241;
	mov.b32 	%r265, %f238;
	shl.b32 	%r266, %r265, 23;
	mov.b32 	%f243, %r266;
	ex2.approx.ftz.f32 	%f244, %f242;
	mul.f32 	%f245, %f244, %f243;
	add.f32 	%f43, %f40, %f245;
	ld.shared.f32 	%f246, [%r92+512];
	fma.rn.f32 	%f44, %f246, %f245, %f41;
	ld.shared.f32 	%f247, [%r92+640];
	fma.rn.f32 	%f45, %f247, %f245, %f42;
	mov.b32 	%r295, 0;
	@%p71 bra 	$L__BB1_64;
	ld.shared.u32 	%r295, [%r89+12];
$L__BB1_64:
	setp.eq.s32 	%p77, %r3, 0;
	shfl.sync.idx.b32	%r267|%p78, %r295, 0, 31, -1;
	mov.b32 	%f248, %r267;
	sub.f32 	%f249, %f248, %f31;
	fma.rn.f32 	%f250, %f249, 0f3BBB989D, 0f3F000000;
	cvt.sat.f32.f32 	%f251, %f250;
	mov.f32 	%f252, 0f4B400001;
	mov.f32 	%f253, 0f437C0000;
	fma.rm.f32 	%f254, %f251, %f253, %f252;
	add.f32 	%f255, %f254, 0fCB40007F;
	neg.f32 	%f256, %f255;
	fma.rn.f32 	%f257, %f249, 0f3FB8AA3B, %f256;
	fma.rn.f32 	%f258, %f249, 0f32A57060, %f257;
	mov.b32 	%r268, %f254;
	shl.b32 	%r269, %r268, 23;
	mov.b32 	%f259, %r269;
	ex2.approx.ftz.f32 	%f260, %f258;
	mul.f32 	%f261, %f260, %f259;
	add.f32 	%f46, %f43, %f261;
	selp.f32 	%f284, %f46, %f284, %p77;
	ld.shared.f32 	%f262, [%r92+768];
	fma.rn.f32 	%f278, %f262, %f261, %f44;
	ld.shared.f32 	%f263, [%r92+896];
	fma.rn.f32 	%f277, %f263, %f261, %f45;
	add.s32 	%r291, %r291, 4;
	setp.ne.s32 	%p79, %r291, 64;
	@%p79 bra 	$L__BB1_56;
	setp.eq.s32 	%p80, %r3, 0;
	selp.f32 	%f264, %f46, 0f00000000, %p80;
	mov.b32 	%f265, %r87;
	add.f32 	%f266, %f264, %f265;
	mov.b32 	%r270, %f266;
	shfl.sync.idx.b32	%r271|%p81, %r270, 0, 31, -1;
	mov.b32 	%f275, %r271;
	bar.sync 	0;
	add.s32 	%r100, %r278, 64;
	setp.lt.u32 	%p82, %r278, 448;
	mov.u32 	%r278, %r100;
	mov.f32 	%f276, %f31;
	@%p82 bra 	$L__BB1_18;
	rcp.rn.f32 	%f267, %f275;
	mul.f32 	%f268, %f278, %f267;
	shl.b32 	%r272, %r5, 6;
	or.b32  	%r273, %r272, %r3;
	cvta.to.global.u64 	%rd39, %rd4;
	mul.wide.s32 	%rd40, %r273, 4;
	add.s64 	%rd41, %rd39, %rd40;
	st.global.f32 	[%rd41], %f268;
	mul.f32 	%f269, %f277, %f267;
	st.global.f32 	[%rd41+128], %f269;
$L__BB1_67:
	ret;

}


// ===== COMPILED SASS (sm_100) =====

	.target	sm_100

	.elftype	@"ET_EXEC"


//--------------------- .note.nv.tkinfo           --------------------------
	.section	.note.nv.tkinfo,"",@"SHT_NOTE"
	.sectionflags	@"SHF_NOTE_NV_TKINFO"
	.tkinfo
        /*0018*/ 	.word	0x00000002
        /*0030*/ 	.string	""
        /*0030*/ 	.string	"ptxas"
        /*0030*/ 	.string	"Cuda compilation tools, release 13.0, V13.0.88"
        /*0030*/ 	.string	"Build cuda_13.0.r13.0/compiler.36424714_0"
        /*0030*/ 	.string	"-arch sm_100 -m 64 "



//--------------------- .note.nv.cuinfo           --------------------------
	.section	.note.nv.cuinfo,"",@"SHT_NOTE"
	.sectionflags	@"SHF_NOTE_NV_CUINFO"
        /*0018*/ 	.short	0x0002
        /*001a*/ 	.short	0x0064
        /*001c*/ 	.short	0x0082
	.zero		2


//--------------------- .nv.info                  --------------------------
	.section	.nv.info,"",@"SHT_CUDA_INFO"
	.align	4


	//----- nvinfo : EIATTR_REGCOUNT
	.align		4
        /*0000*/ 	.byte	0x04, 0x2f
        /*0002*/ 	.short	(.L_1 - .L_0)
	.align		4
.L_0:
        /*0004*/ 	.word	index@(_Z17attn_naive_kernelPKfS0_S0_Pf)
        /*0008*/ 	.word	0x00000060


	//----- nvinfo : EIATTR_FRAME_SIZE
	.align		4
.L_1:
        /*000c*/ 	.byte	0x04, 0x11
        /*000e*/ 	.short	(.L_3 - .L_2)
	.align		4
.L_2:
        /*0010*/ 	.word	index@($__internal_1_$__cuda_sm3x_div_rn_noftz_f32_slowpath)
        /*0014*/ 	.word	0x00000000


	//----- nvinfo : EIATTR_FRAME_SIZE
	.align		4
.L_3:
        /*0018*/ 	.byte	0x04, 0x11
        /*001a*/ 	.short	(.L_5 - .L_4)
	.align		4
.L_4:
        /*001c*/ 	.word	index@(_Z17attn_naive_kernelPKfS0_S0_Pf)
        /*0020*/ 	.word	0x00000000


	//----- nvinfo : EIATTR_REGCOUNT
	.align		4
.L_5:
        /*0024*/ 	.byte	0x04, 0x2f
        /*0026*/ 	.short	(.L_7 - .L_6)
	.align		4
.L_6:
        /*0028*/ 	.word	index@(_Z19flashattn_v2_kernelPKfS0_S0_Pf)
        /*002c*/ 	.word	0x00000020


	//----- nvinfo : EIATTR_FRAME_SIZE
	.align		4
.L_7:
        /*0030*/ 	.byte	0x04, 0x11
        /*0032*/ 	.short	(.L_9 - .L_8)
	.align		4
.L_8:
        /*0034*/ 	.word	index@($__internal_0_$__cuda_sm20_rcp_rn_f32_slowpath)
        /*0038*/ 	.word	0x00000000


	//----- nvinfo : EIATTR_FRAME_SIZE
	.align		4
.L_9:
        /*003c*/ 	.byte	0x04, 0x11
        /*003e*/ 	.short	(.L_11 - .L_10)
	.align		4
.L_10:
        /*0040*/ 	.word	index@(_Z19flashattn_v2_kernelPKfS0_S0_Pf)
        /*0044*/ 	.word	0x00000000


	//----- nvinfo : EIATTR_MIN_STACK_SIZE
	.align		4
.L_11:
        /*0048*/ 	.byte	0x04, 0x12
        /*004a*/ 	.short	(.L_13 - .L_12)
	.align		4
.L_12:
        /*004c*/ 	.word	index@(_Z19flashattn_v2_kernelPKfS0_S0_Pf)
        /*0050*/ 	.word	0x00000000


	//----- nvinfo : EIATTR_MIN_STACK_SIZE
	.align		4
.L_13:
        /*0054*/ 	.byte	0x04, 0x12
        /*0056*/ 	.short	(.L_15 - .L_14)
	.align		4
.L_14:
        /*0058*/ 	.word	index@(_Z17attn_naive_kernelPKfS0_S0_Pf)
        /*005c*/ 	.word	0x00000000
.L_15:


//--------------------- .nv.compat                --------------------------
	.section	.nv.compat,"",@"SHT_CUDA_COMPAT_INFO"
	.align	4
        /*0000*/ 	.byte	0x02, 0x09, 0x00, 0x00, 0x02, 0x02, 0x01, 0x00, 0x02, 0x05, 0x05, 0x00, 0x03, 0x07, 0x01, 0x01
        /*0010*/ 	.byte	0x02, 0x03, 0x00, 0x00, 0x02, 0x06, 0x01, 0x00, 0x04, 0x0b, 0x08, 0x00, 0x01, 0x00, 0x00, 0x00
        /*0020*/ 	.byte	0x00, 0x00, 0x00, 0x00


//--------------------- .nv.info._Z19flashattn_v2_kernelPKfS0_S0_Pf --------------------------
	.section	.nv.info._Z19flashattn_v2_kernelPKfS0_S0_Pf,"",@"SHT_CUDA_INFO"
	.sectionflags	@""
	.align	4


	//----- nvinfo : EIATTR_CUDA_API_VERSION
	.align		4
        /*0000*/ 	.byte	0x04, 0x37
        /*0002*/ 	.short	(.L_17 - .L_16)
.L_16:
        /*0004*/ 	.word	0x00000082


	//----- nvinfo : EIATTR_KPARAM_INFO
	.align		4
.L_17:
        /*0008*/ 	.byte	0x04, 0x17
        /*000a*/ 	.short	(.L_19 - .L_18)
.L_18:
        /*000c*/ 	.word	0x00000000
        /*0010*/ 	.short	0x0003
        /*0012*/ 	.short	0x0018
        /*0014*/ 	.byte	0x00, 0xf5, 0x21, 0x00


	//----- nvinfo : EIATTR_KPARAM_INFO
	.align		4
.L_19:
        /*0018*/ 	.byte	0x04, 0x17
        /*001a*/ 	.short	(.L_21 - .L_20)
.L_20:
        /*001c*/ 	.word	0x00000000
        /*0020*/ 	.short	0x0002
        /*0022*/ 	.short	0x0010
        /*0024*/ 	.byte	0x00, 0xf5, 0x21, 0x00


	//----- nvinfo : EIATTR_KPARAM_INFO
	.align		4
.L_21:
        /*0028*/ 	.byte	0x04, 0x17
        /*002a*/ 	.short	(.L_23 - .L_22)
.L_22:
        /*002c*/ 	.word	0x00000000
        /*0030*/ 	.short	0x0001
        /*0032*/ 	.short	0x0008
        /*0034*/ 	.byte	0x00, 0xf5, 0x21, 0x00


	//----- nvinfo : EIATTR_KPARAM_INFO
	.align		4
.L_23:
        /*0038*/ 	.byte	0x04, 0x17
        /*003a*/ 	.short	(.L_25 - .L_24)
.L_24:
        /*003c*/ 	.word	0x00000000
        /*0040*/ 	.short	0x0000
        /*0042*/ 	.short	0x0000
        /*0044*/ 	.byte	0x00, 0xf5, 0x21, 0x00


	//----- nvinfo : EIATTR_SPARSE_MMA_MASK
	.align		4
.L_25:
        /*0048*/ 	.byte	0x03, 0x50
        /*004a*/ 	.short	0x0000


	//----- nvinfo : EIATTR_MAXREG_COUNT
	.align		4
        /*004c*/ 	.byte	0x03, 0x1b
        /*004e*/ 	.short	0x00ff


	//----- nvinfo : EIATTR_NUM_BARRIERS
	.align		4
        /*0050*/ 	.byte	0x02, 0x4c
        /*0052*/ 	.byte	0x01
	.zero		1


	//----- nvinfo : EIATTR_MERCURY_ISA_VERSION
	.align		4
        /*0054*/ 	.byte	0x03, 0x5f
        /*0056*/ 	.short	0x0101


	//----- nvinfo : EIATTR_COOP_GROUP_MASK_REGIDS
	.align		4
        /*0058*/ 	.byte	0x04, 0x29
        /*005a*/ 	.short	(.L_27 - .L_26)


	//   ....[0]....
.L_26:
        /*005c*/ 	.word	0xffffffff


	//   ....[1]....
        /*0060*/ 	.word	0xffffffff


	//   ....[2]....
        /*0064*/ 	.word	0xffffffff


	//   ....[3]....
        /*0068*/ 	.word	0xffffffff


	//   ....[4]....
        /*006c*/ 	.word	0xffffffff


	//   ....[5]....
        /*0070*/ 	.word	0xffffffff


	//   ....[6]....
        /*0074*/ 	.word	0xffffffff


	//   ....[7]....
        /*0078*/ 	.word	0xffffffff


	//   ....[8]....
        /*007c*/ 	.word	0xffffffff


	//   ....[9]....
        /*0080*/ 	.word	0xffffffff


	//   ....[10]....
        /*0084*/ 	.word	0xffffffff


	//   ....[11]....
        /*0088*/ 	.word	0xffffffff


	//   ....[12]....
        /*008c*/ 	.word	0xffffffff


	//   ....[13]....
        /*0090*/ 	.word	0xffffffff


	//   ....[14]....
        /*0094*/ 	.word	0xffffffff


	//   ....[15]....
        /*0098*/ 	.word	0xffffffff


	//   ....[16]....
        /*009c*/ 	.word	0xffffffff


	//   ....[17]....
        /*00a0*/ 	.word	0xffffffff


	//   ....[18]....
        /*00a4*/ 	.word	0xffffffff


	//   ....[19]....
        /*00a8*/ 	.word	0xffffffff


	//   ....[20]....
        /*00ac*/ 	.word	0xffffffff


	//   ....[21]....
        /*00b0*/ 	.word	0xffffffff


	//   ....[22]....
        /*00b4*/ 	.word	0xffffffff


	//   ....[23]....
        /*00b8*/ 	.word	0xffffffff


	//   ....[24]....
        /*00bc*/ 	.word	0xffffffff


	//   ....[25]....
        /*00c0*/ 	.word	0xffffffff


	//   ....[26]....
        /*00c4*/ 	.word	0xffffffff


	//   ....[27]....
        /*00c8*/ 	.word	0xffffffff


	//   ....[28]....
        /*00cc*/ 	.word	0xffffffff


	//   ....[29]....
        /*00d0*/ 	.word	0xffffffff


	//   ....[30]....
        /*00d4*/ 	.word	0xffffffff


	//----- nvinfo : EIATTR_COOP_GROUP_INSTR_OFFSETS
	.align		4
.L_27:
        /*00d8*/ 	.byte	0x04, 0x28
        /*00da*/ 	.short	(.L_29 - .L_28)


	//   ....[0]....
.L_28:
        /*00dc*/ 	.word	0x00001340


	//   ....[1]....
        /*00e0*/ 	.word	0x00001380


	//   ....[2]....
        /*00e4*/ 	.word	0x000013c0


	//   ....[3]....
        /*00e8*/ 	.word	0x000013e0


	//   ....[4]....
        /*00ec*/ 	.word	0x00001400


	//   ....[5]....
        /*00f0*/ 	.word	0x00001420


	//   ....[6]....
        /*00f4*/ 	.word	0x000014b0


	//   ....[7]....
        /*00f8*/ 	.word	0x000014d0


	//   ....[8]....
        /*00fc*/ 	.word	0x000014f0


	//   ....[9]....
        /*0100*/ 	.word	0x00001510


	//   ....[10]....
        /*0104*/ 	.word	0x00001530


	//   ....[11]....
        /*0108*/ 	.word	0x00001550


	//   ....[12]....
        /*010c*/ 	.word	0x000015d0


	//   ....[13]....
        /*0110*/ 	.word	0x000015f0


	//   ....[14]....
        /*0114*/ 	.word	0x00001610


	//   ....[15]....
        /*0118*/ 	.word	0x00001630


	//   ....[16]....
        /*011c*/ 	.word	0x00001650


	//   ....[17]....
        /*0120*/ 	.word	0x00001670


	//   ....[18]....
        /*0124*/ 	.word	0x000016f0


	//   ....[19]....
        /*0128*/ 	.word	0x00001710


	//   ....[20]....
        /*012c*/ 	.word	0x00001730


	//   ....[21]....
        /*0130*/ 	.word	0x00001750


	//   ....[22]....
        /*0134*/ 	.word	0x00001770


	//   ....[23]....
        /*0138*/ 	.word	0x00001790


	//   ....[24]....
        /*013c*/ 	.word	0x000017e0


	//   ....[25]....
        /*0140*/ 	.word	0x00001910


	//   ....[26]....
        /*0144*/ 	.word	0x000019d0


	//   ....[27]....
        /*0148*/ 	.word	0x00001a00


	//   ....[28]....
        /*014c*/ 	.word	0x00001a20


	//   ....[29]....
        /*0150*/ 	.word	0x00001bb0


	//   ....[30]....
        /*0154*/ 	.word	0x00001e60


	//----- nvinfo : EIATTR_VRC_CTA_INIT_COUNT
	.align		4
.L_29:
        /*0158*/ 	.byte	0x02, 0x4a
	.zero		1
	.zero		1


	//----- nvinfo : EIATTR_EXIT_INSTR_OFFSETS
	.align		4
        /*015c*/ 	.byte	0x04, 0x1c
        /*015e*/ 	.short	(.L_31 - .L_30)


	//   ....[0]....
.L_30:
        /*0160*/ 	.word	0x00000080


	//   ....[1]....
        /*0164*/ 	.word	0x00001fb0


	//----- nvinfo : EIATTR_CRS_STACK_SIZE
	.align		4
.L_31:
        /*0168*/ 	.byte	0x04, 0x1e
        /*016a*/ 	.short	(.L_33 - .L_32)
.L_32:
        /*016c*/ 	.word	0x00000000


	//----- nvinfo : EIATTR_CBANK_PARAM_SIZE
	.align		4
.L_33:
        /*0170*/ 	.byte	0x03, 0x19
        /*0172*/ 	.short	0x0020


	//----- nvinfo : EIATTR_PARAM_CBANK
	.align		4
        /*0174*/ 	.byte	0x04, 0x0a
        /*0176*/ 	.short	(.L_35 - .L_34)
	.align		4
.L_34:
        /*0178*/ 	.word	index@(.nv.constant0._Z19flashattn_v2_kernelPKfS0_S0_Pf)
        /*017c*/ 	.short	0x0380
        /*017e*/ 	.short	0x0020


	//----- nvinfo : EIATTR_SW_WAR
	.align		4
.L_35:
        /*0180*/ 	.byte	0x04, 0x36
        /*0182*/ 	.short	(.L_37 - .L_36)
.L_36:
        /*0184*/ 	.word	0x00000008
.L_37:


//--------------------- .nv.info._Z17attn_naive_kernelPKfS0_S0_Pf --------------------------
	.section	.nv.info._Z17attn_naive_kernelPKfS0_S0_Pf,"",@"SHT_CUDA_INFO"
	.sectionflags	@""
	.align	4


	//----- nvinfo : EIATTR_CUDA_API_VERSION
	.align		4
        /*0000*/ 	.byte	0x04, 0x37
        /*0002*/ 	.short	(.L_39 - .L_38)
.L_38:
        /*0004*/ 	.word	0x00000082


	//----- nvinfo : EIATTR_KPARAM_INFO
	.align		4
.L_39:
        /*0008*/ 	.byte	0x04, 0x17
        /*000a*/ 	.short	(.L_41 - .L_40)
.L_40:
        /*000c*/ 	.word	0x00000000
        /*0010*/ 	.short	0x0003
        /*0012*/ 	.short	0x0018
        /*0014*/ 	.byte	0x00, 0xf5, 0x21, 0x00


	//----- nvinfo : EIATTR_KPARAM_INFO
	.align		4
.L_41:
        /*0018*/ 	.byte	0x04, 0x17
        /*001a*/ 	.short	(.L_43 - .L_42)
.L_42:
        /*001c*/ 	.word	0x00000000
        /*0020*/ 	.short	0x0002
        /*0022*/ 	.short	0x0010
        /*0024*/ 	.byte	0x00, 0xf5, 0x21, 0x00


	//----- nvinfo : EIATTR_KPARAM_INFO
	.align		4
.L_43:
        /*0028*/ 	.byte	0x04, 0x17
        /*002a*/ 	.short	(.L_45 - .L_44)
.L_44:
        /*002c*/ 	.word	0x00000000
        /*0030*/ 	.short	0x0001
        /*0032*/ 	.short	0x0008
        /*0034*/ 	.byte	0x00, 0xf5, 0x21, 0x00


	//----- nvinfo : EIATTR_KPARAM_INFO
	.align		4
.L_45:
        /*0038*/ 	.byte	0x04, 0x17
        /*003a*/ 	.short	(.L_47 - .L_46)
.L_46:
        /*003c*/ 	.word	0x00000000
        /*0040*/ 	.short	0x0000
        /*0042*/ 	.short	0x0000
        /*0044*/ 	.byte	0x00, 0xf5, 0x21, 0x00


	//----- nvinfo : EIATTR_SPARSE_MMA_MASK
	.align		4
.L_47:
        /*0048*/ 	.byte	0x03, 0x50
        /*004a*/ 	.short	0x0000


	//----- nvinfo : EIATTR_MAXREG_COUNT
	.align		4
        /*004c*/ 	.byte	0x03, 0x1b
        /*004e*/ 	.short	0x00ff


	//----- nvinfo : EIATTR_MERCURY_ISA_VERSION
	.align		4
        /*0050*/ 	.byte	0x03, 0x5f
        /*0052*/ 	.short	0x0101


	//----- nvinfo : EIATTR_VRC_CTA_INIT_COUNT
	.align		4
        /*0054*/ 	.byte	0x02, 0x4a
	.zero		1
	.zero		1


	//----- nvinfo : EIATTR_EXIT_INSTR_OFFSETS
	.align		4
        /*0058*/ 	.byte	0x04, 0x1c
        /*005a*/ 	.short	(.L_49 - .L_48)


	//   ....[0]....
.L_48:
        /*005c*/ 	.word	0x00000050


	//   ....[1]....
        /*0060*/ 	.word	0x00002a00


	//----- nvinfo : EIATTR_CRS_STACK_SIZE
	.align		4
.L_49:
        /*0064*/ 	.byte	0x04, 0x1e
        /*0066*/ 	.short	(.L_51 - .L_50)
.L_50:
        /*0068*/ 	.word	0x00000000


	//----- nvinfo : EIATTR_CBANK_PARAM_SIZE
	.align		4
.L_51:
        /*006c*/ 	.byte	0x03, 0x19
        /*006e*/ 	.short	0x0020


	//----- nvinfo : EIATTR_PARAM_CBANK
	.align		4
        /*0070*/ 	.byte	0x04, 0x0a
        /*0072*/ 	.short	(.L_53 - .L_52)
	.align		4
.L_52:
        /*0074*/ 	.word	index@(.nv.constant0._Z17attn_naive_kernelPKfS0_S0_Pf)
        /*0078*/ 	.short	0x0380
        /*007a*/ 	.short	0x0020


	//----- nvinfo : EIATTR_SW_WAR
	.align		4
.L_53:
        /*007c*/ 	.byte	0x04, 0x36
        /*007e*/ 	.short	(.L_55 - .L_54)
.L_54:
        /*0080*/ 	.word	0x00000008
.L_55:


//--------------------- .nv.callgraph             --------------------------
	.section	.nv.callgraph,"",@"SHT_CUDA_CALLGRAPH"
	.align	4
	.sectionentsize	8
	.align		4
        /*0000*/ 	.word	0x00000000
	.align		4
        /*0004*/ 	.word	0xffffffff
	.align		4
        /*0008*/ 	.word	0x00000000
	.align		4
        /*000c*/ 	.word	0xfffffffe
	.align		4
        /*0010*/ 	.word	0x00000000
	.align		4
        /*0014*/ 	.word	0xfffffffd
	.align		4
        /*0018*/ 	.word	0x00000000
	.align		4
        /*001c*/ 	.word	0xfffffffc


//--------------------- .text._Z19flashattn_v2_kernelPKfS0_S0_Pf --------------------------
	.section	.text._Z19flashattn_v2_kernelPKfS0_S0_Pf,"ax",@progbits
	.align	128
        .global         _Z19flashattn_v2_kernelPKfS0_S0_Pf
        .type           _Z19flashattn_v2_kernelPKfS0_S0_Pf,@function
        .size           _Z19flashattn_v2_kernelPKfS0_S0_Pf,(.L_x_37 - _Z19flashattn_v2_kernelPKfS0_S0_Pf)
        .other          _Z19flashattn_v2_kernelPKfS0_S0_Pf,@"STO_CUDA_ENTRY STV_DEFAULT"
_Z19flashattn_v2_kernelPKfS0_S0_Pf:
.text._Z19flashattn_v2_kernelPKfS0_S0_Pf:
[----:B------:R-:W-:Y:S01]  /*0000*/  LDC R1, c[0x0][0x37c] ;  /* 0x0000df00ff017b82 */ /* 0x000fe20000000800 */
[----:B------:R-:W0:Y:S07]  /*0010*/  S2R R0, SR_TID.X ;  /* 0x0000000000007919 */ /* 0x000e2e0000002100 */
[----:B------:R-:W1:Y:S02]  /*0020*/  S2UR UR4, SR_CTAID.X ;  /* 0x00000000000479c3 */ /* 0x000e640000002500 */
[----:B-1----:R-:W-:Y:S01]  /*0030*/  USHF.L.U32 UR4, UR4, 0x4, URZ ;  /* 0x0000000404047899 */ /* 0x002fe200080006ff */
[----:B0-----:R-:W-:-:S05]  /*0040*/  SHF.R.U32.HI R16, RZ, 0x5, R0 ;  /* 0x00000005ff107819 */ /* 0x001fca0000011600 */
[----:B------:R-:W-:-:S04]  /*0050*/  IADD3 R18, PT, PT, R16, UR4, RZ ;  /* 0x0000000410127c10 */ /* 0x000fc8000fffe0ff */
[----:B------:R-:W-:-:S04]  /*0060*/  ISETP.GT.AND P0, PT, R18, 0x1ff, PT ;  /* 0x000001ff1200780c */ /* 0x000fc80003f04270 */
[----:B------:R-:W-:-:S13]  /*0070*/  ISETP.GT.U32.OR P0, PT, R0, 0x1ff, P0 ;  /* 0x000001ff0000780c */ /* 0x000fda0000704470 */
[----:B------:R-:W-:Y:S05]  /*0080*/  @P0 EXIT ;  /* 0x000000000000094d */ /* 0x000fea0003800000 */
[----:B------:R-:W0:Y:S01]  /*0090*/  LDC R2, c[0x0][0x360] ;  /* 0x0000d800ff027b82 */ /* 0x000e220000000800 */
[----:B------:R-:W1:Y:S01]  /*00a0*/  LDCU.64 UR8, c[0x0][0x358] ;  /* 0x00006b00ff0877ac */ /* 0x000e620008000a00 */
[----:B------:R-:W-:Y:S01]  /*00b0*/  BSSY.RECONVERGENT B0, `(.L_x_0) ;  /* 0x0000033000007945 */ /* 0x000fe20003800200 */
[----:B0-----:R-:W0:Y:S01]  /*00c0*/  I2F.U32.RP R7, R2 ;  /* 0x0000000200077306 */ /* 0x001e220000209000 */
[----:B------:R-:W-:Y:S01]  /*00d0*/  IMAD.IADD R3, R0, 0x1, R2 ;  /* 0x0000000100037824 */ /* 0x000fe200078e0202 */
[----:B------:R-:W-:-:S04]  /*00e0*/  ISETP.NE.U32.AND P2, PT, R2, RZ, PT ;  /* 0x000000ff0200720c */ /* 0x000fc80003f45070 */
[C---:B------:R-:W-:Y:S02]  /*00f0*/  ISETP.GE.U32.AND P0, PT, R3.reuse, 0x400, PT ;  /* 0x000004000300780c */ /* 0x040fe40003f06070 */
[----:B------:R-:W-:Y:S02]  /*0100*/  VIMNMX.U32 R6, PT, PT, R3, 0x400, !PT ;  /* 0x0000040003067848 */ /* 0x000fe40007fe0000 */
[----:B------:R-:W-:-:S04]  /*0110*/  SEL R17, RZ, 0x1, P0 ;  /* 0x00000001ff117807 */ /* 0x000fc80000000000 */
[----:B------:R-:W-:Y:S01]  /*0120*/  IADD3 R3, PT, PT, R6, -R3, -R17 ;  /* 0x8000000306037210 */ /* 0x000fe20007ffe811 */
[----:B0-----:R-:W0:Y:S02]  /*0130*/  MUFU.RCP R7, R7 ;  /* 0x0000000700077308 */ /* 0x001e240000001000 */
[----:B0-----:R-:W-:-:S06]  /*0140*/  VIADD R4, R7, 0xffffffe ;  /* 0x0ffffffe07047836 */ /* 0x001fcc0000000000 */
[----:B------:R0:W2:Y:S02]  /*0150*/  F2I.FTZ.U32.TRUNC.NTZ R5, R4 ;  /* 0x0000000400057305 */ /* 0x0000a4000021f000 */
[----:B0-----:R-:W-:Y:S01]  /*0160*/  HFMA2 R4, -RZ, RZ, 0, 0 ;  /* 0x00000000ff047431 */ /* 0x001fe200000001ff */
[----:B--2---:R-:W-:-:S05]  /*0170*/  IADD3 R9, PT, PT, RZ, -R5, RZ ;  /* 0x80000005ff097210 */ /* 0x004fca0007ffe0ff */
[----:B------:R-:W-:-:S04]  /*0180*/  IMAD R9, R9, R2, RZ ;  /* 0x0000000209097224 */ /* 0x000fc800078e02ff */
[----:B------:R-:W-:-:S06]  /*0190*/  IMAD.HI.U32 R8, R5, R9, R4 ;  /* 0x0000000905087227 */ /* 0x000fcc00078e0004 */
[----:B------:R-:W-:-:S04]  /*01a0*/  IMAD.HI.U32 R8, R8, R3, RZ ;  /* 0x0000000308087227 */ /* 0x000fc800078e00ff */
[----:B------:R-:W-:-:S04]  /*01b0*/  IMAD.MOV R4, RZ, RZ, -R8 ;  /* 0x000000ffff047224 */ /* 0x000fc800078e0a08 */
[----:B------:R-:W-:-:S05]  /*01c0*/  IMAD R3, R2, R4, R3 ;  /* 0x0000000402037224 */ /* 0x000fca00078e0203 */
[----:B------:R-:W-:-:S13]  /*01d0*/  ISETP.GE.U32.AND P0, PT, R3, R2, PT ;  /* 0x000000020300720c */ /* 0x000fda0003f06070 */
[----:B------:R-:W-:Y:S01]  /*01e0*/  @P0 IADD3 R3, PT, PT, R3, -R2, RZ ;  /* 0x8000000203030210 */ /* 0x000fe20007ffe0ff */
[----:B------:R-:W-:-:S03]  /*01f0*/  @P0 VIADD R8, R8, 0x1 ;  /* 0x0000000108080836 */ /* 0x000fc60000000000 */
[----:B------:R-:W-:-:S13]  /*0200*/  ISETP.GE.U32.AND P1, PT, R3, R2, PT ;  /* 0x000000020300720c */ /* 0x000fda0003f26070 */
[----:B------:R-:W-:Y:S02]  /*0210*/  @P1 IADD3 R8, PT, PT, R8, 0x1, RZ ;  /* 0x0000000108081810 */ /* 0x000fe40007ffe0ff */
[----:B------:R-:W-:-:S05]  /*0220*/  @!P2 LOP3.LUT R8, RZ, R2, RZ, 0x33, !PT ;  /* 0x00000002ff08a212 */ /* 0x000fca00078e33ff */
[----:B------:R-:W-:-:S05]  /*0230*/  IMAD.IADD R17, R17, 0x1, R8 ;  /* 0x0000000111117824 */ /* 0x000fca00078e0208 */
[C---:B------:R-:W-:Y:S02]  /*0240*/  LOP3.LUT R3, R17.reuse, 0x3, RZ, 0xc0, !PT ;  /* 0x0000000311037812 */ /* 0x040fe400078ec0ff */
[----:B------:R-:W-:Y:S02]  /*0250*/  ISETP.GE.U32.AND P1, PT, R17, 0x3, PT ;  /* 0x000000031100780c */ /* 0x000fe40003f26070 */
[----:B------:R-:W-:Y:S02]  /*0260*/  ISETP.NE.AND P0, PT, R3, 0x3, PT ;  /* 0x000000030300780c */ /* 0x000fe40003f05270 */
[----:B------:R-:W-:-:S11]  /*0270*/  MOV R3, R0 ;  /* 0x0000000000037202 */ /* 0x000fd60000000f00 */
[----:B-1----:R-:W-:Y:S05]  /*0280*/  @!P0 BRA `(.L_x_1) ;  /* 0x0000000000548947 */ /* 0x002fea0003800000 */
[----:B------:R-:W0:Y:S01]  /*0290*/  S2R R10, SR_CgaCtaId ;  /* 0x00000000000a7919 */ /* 0x000e220000008800 */
[----:B------:R-:W-:Y:S01]  /*02a0*/  MOV R3, 0x400 ;  /* 0x0000040000037802 */ /* 0x000fe20000000f00 */
[----:B------:R-:W-:Y:S01]  /*02b0*/  VIADD R4, R17, 0x1 ;  /* 0x0000000111047836 */ /* 0x000fe20000000000 */
[----:B------:R-:W-:-:S04]  /*02c0*/  MOV R7, RZ ;  /* 0x000000ff00077202 */ /* 0x000fc80000000f00 */
[----:B------:R-:W-:Y:S02]  /*02d0*/  LOP3.LUT R6, R4, 0x3, RZ, 0xc0, !PT ;  /* 0x0000000304067812 */ /* 0x000fe400078ec0ff */
[----:B0-----:R-:W-:Y:S01]  /*02e0*/  LEA R10, R10, R3, 0x18 ;  /* 0x000000030a0a7211 */ /* 0x001fe200078ec0ff */
[----:B------:R-:W-:-:S07]  /*02f0*/  IMAD.MOV.U32 R3, RZ, RZ, R0 ;  /* 0x000000ffff037224 */ /* 0x000fce00078e0000 */
.L_x_2:
[----:B0-----:R-:W-:-:S04]  /*0300*/  LEA.HI R9, R3, UR4, RZ, 0x1a ;  /* 0x0000000403097c11 */ /* 0x001fc8000f8fd0ff */
[----:B------:R-:W-:-:S13]  /*0310*/  ISETP.GT.AND P0, PT, R9, 0x1ff, PT ;  /* 0x000001ff0900780c */ /* 0x000fda0003f04270 */
[----:B------:R-:W0:Y:S01]  /*0320*/  @!P0 LDC.64 R4, c[0x0][0x380] ;  /* 0x0000e000ff048b82 */ /* 0x000e220000000a00 */
[----:B------:R-:W-:-:S04]  /*0330*/  @!P0 LOP3.LUT R8, R3, 0x3f, RZ, 0xc0, !PT ;  /* 0x0000003f03088812 */ /* 0x000fc800078ec0ff */
[----:B------:R-:W-:Y:S01]  /*0340*/  @!P0 LEA R9, R9, R8, 0x6 ;  /* 0x0000000809098211 */ /* 0x000fe200078e30ff */
[----:B------:R-:W-:-:S04]  /*0350*/  IMAD.MOV.U32 R8, RZ, RZ, RZ ;  /* 0x000000ffff087224 */ /* 0x000fc800078e00ff */
[----:B0-----:R-:W-:-:S05]  /*0360*/  @!P0 IMAD.WIDE R4, R9, 0x4, R4 ;  /* 0x0000000409048825 */ /* 0x001fca00078e0204 */
[----:B------:R-:W2:Y:S01]  /*0370*/  @!P0 LDG.E R8, desc[UR8][R4.64] ;  /* 0x0000000804088981 */ /* 0x000ea2000c1e1900 */
[----:B------:R-:W-:Y:S01]  /*0380*/  LEA R9, R3, R10, 0x2 ;  /* 0x0000000a03097211 */ /* 0x000fe200078e10ff */
[----:B------:R-:W-:Y:S01]  /*0390*/  VIADD R7, R7, 0x1 ;  /* 0x0000000107077836 */ /* 0x000fe20000000000 */
[----:B------:R-:W-:-:S04]  /*03a0*/  IADD3 R3, PT, PT, R2, R3, RZ ;  /* 0x0000000302037210 */ /* 0x000fc80007ffe0ff */
[----:B------:R-:W-:Y:S01]  /*03b0*/  ISETP.NE.AND P0, PT, R7, R6, PT ;  /* 0x000000060700720c */ /* 0x000fe20003f05270 */
[----:B--2---:R0:W-:-:S12]  /*03c0*/  STS [R9], R8 ;  /* 0x0000000809007388 */ /* 0x0041d80000000800 */
[----:B------:R-:W-:Y:S05]  /*03d0*/  @P0 BRA `(.L_x_2) ;  /* 0xfffffffc00c80947 */ /* 0x000fea000383ffff */
.L_x_1:
[----:B------:R-:W-:Y:S05]  /*03e0*/  BSYNC.RECONVERGENT B0 ;  /* 0x0000000000007941 */ /* 0x000fea0003800200 */
.L_x_0:
[----:B------:R-:W-:Y:S04]  /*03f0*/  BSSY.RECONVERGENT B0, `(.L_x_3) ;  /* 0x0000032000007945 */ /* 0x000fe80003800200 */
[----:B------:R-:W-:Y:S05]  /*0400*/  @!P1 BRA `(.L_x_4) ;  /* 0x0000000000c09947 */ /* 0x000fea0003800000 */
[----:B------:R-:W1:Y:S01]  /*0410*/  S2R R5, SR_CgaCtaId ;  /* 0x0000000000057919 */ /* 0x000e620000008800 */
[----:B------:R-:W-:-:S04]  /*0420*/  MOV R12, 0x400 ;  /* 0x00000400000c7802 */ /* 0x000fc80000000f00 */
[----:B-1----:R-:W-:-:S07]  /*0430*/  LEA R12, R5, R12, 0x18 ;  /* 0x0000000c050c7211 */ /* 0x002fce00078ec0ff */
.L_x_5:
[----:B-1----:R-:W-:Y:S01]  /*0440*/  IMAD.IADD R19, R2, 0x1, R3 ;  /* 0x0000000102137824 */ /* 0x002fe200078e0203 */
[----:B------:R-:W-:-:S04]  /*0450*/  LEA.HI R15, R3, UR4, RZ, 0x1a ;  /* 0x00000004030f7c11 */ /* 0x000fc8000f8fd0ff */
[C---:B------:R-:W-:Y:S02]  /*0460*/  IADD3 R21, PT, PT, R19.reuse, R2, RZ ;  /* 0x0000000213157210 */ /* 0x040fe40007ffe0ff */
[----:B------:R-:W-:Y:S02]  /*0470*/  LEA.HI R24, R19, UR4, RZ, 0x1a ;  /* 0x0000000413187c11 */ /* 0x000fe4000f8fd0ff */
[C---:B------:R-:W-:Y:S01]  /*0480*/  LEA.HI R23, R21.reuse, UR4, RZ, 0x1a ;  /* 0x0000000415177c11 */ /* 0x040fe2000f8fd0ff */
[----:B------:R-:W-:Y:S01]  /*0490*/  IMAD.IADD R13, R21, 0x1, R2 ;  /* 0x00000001150d7824 */ /* 0x000fe200078e0202 */
[----:B------:R-:W-:Y:S02]  /*04a0*/  ISETP.GT.AND P1, PT, R24, 0x1ff, PT ;  /* 0x000001ff1800780c */ /* 0x000fe40003f24270 */
[----:B------:R-:W-:Y:S02]  /*04b0*/  ISETP.GT.AND P0, PT, R15, 0x1ff, PT ;  /* 0x000001ff0f00780c */ /* 0x000fe40003f04270 */
[----:B------:R-:W-:-:S02]  /*04c0*/  LEA.HI R25, R13, UR4, RZ, 0x1a ;  /* 0x000000040d197c11 */ /* 0x000fc4000f8fd0ff */
[----:B------:R-:W-:Y:S02]  /*04d0*/  ISETP.GT.AND P2, PT, R23, 0x1ff, PT ;  /* 0x000001ff1700780c */ /* 0x000fe40003f44270 */
[----:B------:R-:W-:-:S05]  /*04e0*/  ISETP.GT.AND P3, PT, R25, 0x1ff, PT ;  /* 0x000001ff1900780c */ /* 0x000fca0003f64270 */
[----:B0-----:R-:W0:Y:S01]  /*04f0*/  @!P1 LDC.64 R8, c[0x0][0x380] ;  /* 0x0000e000ff089b82 */ /* 0x001e220000000a00 */
[----:B------:R-:W-:Y:S02]  /*0500*/  @!P1 LOP3.LUT R19, R19, 0x3f, RZ, 0xc0, !PT ;  /* 0x0000003f13139812 */ /* 0x000fe400078ec0ff */
[----:B------:R-:W-:-:S03]  /*0510*/  @!P0 LOP3.LUT R14, R3, 0x3f, RZ, 0xc0, !PT ;  /* 0x0000003f030e8812 */ /* 0x000fc600078ec0ff */
[----:B------:R-:W-:Y:S01]  /*0520*/  @!P1 IMAD R19, R24, 0x40, R19 ;  /* 0x0000004018139824 */ /* 0x000fe200078e0213 */
[----:B------:R-:W-:Y:S01]  /*0530*/  @!P2 LOP3.LUT R20, R21, 0x3f, RZ, 0xc0, !PT ;  /* 0x0000003f1514a812 */ /* 0x000fe200078ec0ff */
[----:B------:R-:W1:Y:S01]  /*0540*/  @!P0 LDC.64 R6, c[0x0][0x380] ;  /* 0x0000e000ff068b82 */ /* 0x000e620000000a00 */
[----:B------:R-:W-:Y:S02]  /*0550*/  @!P0 LEA R15, R15, R14, 0x6 ;  /* 0x0000000e0f0f8211 */ /* 0x000fe400078e30ff */
[----:B------:R-:W-:Y:S02]  /*0560*/  @!P3 LOP3.LUT R22, R13, 0x3f, RZ, 0xc0, !PT ;  /* 0x0000003f0d16b812 */ /* 0x000fe400078ec0ff */
[----:B------:R-:W-:Y:S01]  /*0570*/  @!P2 LEA R21, R23, R20, 0x6 ;  /* 0x000000141715a211 */ /* 0x000fe200078e30ff */
[----:B------:R-:W-:Y:S02]  /*0580*/  IMAD.MOV.U32 R20, RZ, RZ, RZ ;  /* 0x000000ffff147224 */ /* 0x000fe400078e00ff */
[----:B------:R-:W2:Y:S01]  /*0590*/  @!P2 LDC.64 R10, c[0x0][0x380] ;  /* 0x0000e000ff0aab82 */ /* 0x000ea20000000a00 */
[----:B------:R-:W-:-:S07]  /*05a0*/  @!P3 IMAD R23, R25, 0x40, R22 ;  /* 0x000000401917b824 */ /* 0x000fce00078e0216 */
[----:B------:R-:W3:Y:S01]  /*05b0*/  @!P3 LDC.64 R4, c[0x0][0x380] ;  /* 0x0000e000ff04bb82 */ /* 0x000ee20000000a00 */
[----:B0-----:R-:W-:-:S04]  /*05c0*/  @!P1 IMAD.WIDE R8, R19, 0x4, R8 ;  /* 0x0000000413089825 */ /* 0x001fc800078e0208 */
[----:B------:R-:W-:Y:S02]  /*05d0*/  HFMA2 R19, -RZ, RZ, 0, 0 ;  /* 0x00000000ff137431 */ /* 0x000fe400000001ff */
[----:B-1----:R-:W-:Y:S01]  /*05e0*/  @!P0 IMAD.WIDE R6, R15, 0x4, R6 ;  /* 0x000000040f068825 */ /* 0x002fe200078e0206 */
[----:B------:R-:W-:-:S06]  /*05f0*/  CS2R R14, SRZ ;  /* 0x00000000000e7805 */ /* 0x000fcc000001ff00 */
[----:B------:R-:W4:Y:S01]  /*0600*/  @!P0 LDG.E R14, desc[UR8][R6.64] ;  /* 0x00000008060e8981 */ /* 0x000f22000c1e1900 */
[----:B--2---:R-:W-:-:S03]  /*0610*/  @!P2 IMAD.WIDE R10, R21, 0x4, R10 ;  /* 0x00000004150aa825 */ /* 0x004fc600078e020a */
[----:B------:R-:W2:Y:S04]  /*0620*/  @!P1 LDG.E R15, desc[UR8][R8.64] ;  /* 0x00000008080f9981 */ /* 0x000ea8000c1e1900 */
[----:B------:R-:W5:Y:S01]  /*0630*/  @!P2 LDG.E R19, desc[UR8][R10.64] ;  /* 0x000000080a13a981 */ /* 0x000f62000c1e1900 */
[----:B---3--:R-:W-:-:S05]  /*0640*/  @!P3 IMAD.WIDE R4, R23, 0x4, R4 ;  /* 0x000000041704b825 */ /* 0x008fca00078e0204 */
[----:B------:R-:W3:Y:S01]  /*0650*/  @!P3 LDG.E R20, desc[UR8][R4.64] ;  /* 0x000000080414b981 */ /* 0x000ee2000c1e1900 */
[----:B------:R-:W-:-:S05]  /*0660*/  LEA R23, R3, R12, 0x2 ;  /* 0x0000000c03177211 */ /* 0x000fca00078e10ff */
[----:B------:R-:W-:-:S05]  /*0670*/  IMAD R22, R2, 0x4, R23 ;  /* 0x0000000402167824 */ /* 0x000fca00078e0217 */
[----:B------:R-:W-:-:S05]  /*0680*/  LEA R24, R2, R22, 0x2 ;  /* 0x0000001602187211 */ /* 0x000fca00078e10ff */
[----:B------:R-:W-:Y:S01]  /*0690*/  IMAD R21, R2, 0x4, R24 ;  /* 0x0000000402157824 */ /* 0x000fe200078e0218 */
[----:B------:R-:W-:-:S04]  /*06a0*/  IADD3 R3, PT, PT, R13, R2, RZ ;  /* 0x000000020d037210 */ /* 0x000fc80007ffe0ff */
[----:B------:R-:W-:Y:S01]  /*06b0*/  ISETP.GE.U32.AND P0, PT, R3, 0x400, PT ;  /* 0x000004000300780c */ /* 0x000fe20003f06070 */
[----:B----4-:R1:W-:Y:S04]  /*06c0*/  STS [R23], R14 ;  /* 0x0000000e17007388 */ /* 0x0103e80000000800 */
[----:B--2---:R1:W-:Y:S04]  /*06d0*/  STS [R22], R15 ;  /* 0x0000000f16007388 */ /* 0x0043e80000000800 */
[----:B-----5:R1:W-:Y:S04]  /*06e0*/  STS [R24], R19 ;  /* 0x0000001318007388 */ /* 0x0203e80000000800 */
[----:B---3--:R1:W-:Y:S01]  /*06f0*/  STS [R21], R20 ;  /* 0x0000001415007388 */ /* 0x0083e20000000800 */
[----:B------:R-:W-:Y:S05]  /*0700*/  @!P0 BRA `(.L_x_5) ;  /* 0xfffffffc004c8947 */ /* 0x000fea000383ffff */
.L_x_4:
[----:B------:R-:W-:Y:S05]  /*0710*/  BSYNC.RECONVERGENT B0 ;  /* 0x0000000000007941 */ /* 0x000fea0003800200 */
.L_x_3:
[----:B------:R-:W2:Y:S08]  /*0720*/  S2UR UR5, SR_CgaCtaId ;  /* 0x00000000000579c3 */ /* 0x000eb00000008800 */
[----:B------:R-:W-:Y:S01]  /*0730*/  BAR.SYNC.DEFER_BLOCKING 0x0 ;  /* 0x0000000000007b1d */ /* 0x000fe20000010000 */
[----:B------:R-:W-:Y:S01]  /*0740*/  IMAD.SHL.U32 R16, R16, 0x40, RZ ;  /* 0x0000004010107824 */ /* 0x000fe200078e00ff */
[----:B-1----:R-:W-:-:S02]  /*0750*/  LOP3.LUT R19, R0, 0x1f, RZ, 0xc0, !PT ;  /* 0x0000001f00137812 */ /* 0x002fc400078ec0ff */
[----:B------:R-:W-:Y:S02]  /*0760*/  CS2R R4, SRZ ;  /* 0x0000000000047805 */ /* 0x000fe4000001ff00 */
[----:B------:R-:W-:Y:S01]  /*0770*/  MOV R6, 0xe0ad78ec ;  /* 0xe0ad78ec00067802 */ /* 0x000fe20000000f00 */
[----:B------:R-:W-:Y:S01]  /*0780*/  IMAD.MOV.U32 R3, RZ, RZ, RZ ;  /* 0x000000ffff037224 */ /* 0x000fe200078e00ff */
[----:B------:R-:W-:Y:S01]  /*0790*/  UMOV UR4, 0x400 ;  /* 0x0000040000047882 */ /* 0x000fe20000000000 */
[----:B------:R-:W-:Y:S01]  /*07a0*/  LOP3.LUT R7, R16, 0x1f, R0, 0xf8, !PT ;  /* 0x0000001f10077812 */ /* 0x000fe200078ef800 */
[----:B--2---:R-:W-:-:S06]  /*07b0*/  ULEA UR4, UR5, UR4, 0x18 ;  /* 0x0000000405047291 */ /* 0x004fcc000f8ec0ff */
[----:B------:R-:W-:Y:S01]  /*07c0*/  LEA R7, R7, UR4, 0x2 ;  /* 0x0000000407077c11 */ /* 0x000fe2000f8e10ff */
[----:B------:R-:W-:-:S06]  /*07d0*/  UMOV UR4, URZ ;  /* 0x000000ff00047c82 */ /* 0x000fcc0008000000 */
.L_x_17:
[----:B------:R-:W-:Y:S01]  /*07e0*/  LOP3.LUT R21, R17, 0x3, RZ, 0xc0, !PT ;  /* 0x0000000311157812 */ /* 0x000fe200078ec0ff */
[----:B------:R-:W-:Y:S01]  /*07f0*/  BSSY.RECONVERGENT B0, `(.L_x_6) ;  /* 0x0000048000007945 */ /* 0x000fe20003800200 */
[----:B------:R-:W-:Y:S02]  /*0800*/  MOV R25, R0 ;  /* 0x0000000000197202 */ /* 0x000fe40000000f00 */
[----:B------:R-:W-:-:S13]  /*0810*/  ISETP.NE.AND P0, PT, R21, 0x3, PT ;  /* 0x000000031500780c */ /* 0x000fda0003f05270 */
[----:B-1----:R-:W-:Y:S05]  /*0820*/  @!P0 BRA `(.L_x_7) ;  /* 0x0000000400108947 */ /* 0x002fea0003800000 */
[----:B------:R-:W1:Y:S01]  /*0830*/  S2UR UR6, SR_CgaCtaId ;  /* 0x00000000000679c3 */ /* 0x000e620000008800 */
[----:B------:R-:W-:Y:S01]  /*0840*/  LEA.HI R11, R0, UR4, RZ, 0x1c ;  /* 0x00000004000b7c11 */ /* 0x000fe2000f8fe0ff */
[----:B------:R-:W-:Y:S01]  /*0850*/  UMOV UR5, 0x400 ;  /* 0x0000040000057882 */ /* 0x000fe20000000000 */
[----:B------:R-:W-:Y:S01]  /*0860*/  BSSY.RECONVERGENT B1, `(.L_x_8) ;  /* 0x0000013000017945 */ /* 0x000fe20003800200 */
[----:B------:R-:W-:Y:S02]  /*0870*/  ISETP.NE.AND P1, PT, R21, RZ, PT ;  /* 0x000000ff1500720c */ /* 0x000fe40003f25270 */
[----:B------:R-:W-:Y:S01]  /*0880*/  ISETP.GE.U32.AND P0, PT, R11, 0x200, PT ;  /* 0x000002000b00780c */ /* 0x000fe20003f06070 */
[----:B-1----:R-:W-:-:S06]  /*0890*/  ULEA UR5, UR6, UR5, 0x18 ;  /* 0x0000000506057291 */ /* 0x002fcc000f8ec0ff */
[----:B------:R-:W-:-:S06]  /*08a0*/  LEA R20, R0, UR5, 0x4 ;  /* 0x0000000500147c11 */ /* 0x000fcc000f8e20ff */
[----:B------:R1:W-:Y:S04]  /*08b0*/  @P0 STS.128 [R20+0x1000], RZ ;  /* 0x001000ff14000388 */ /* 0x0003e80000000c00 */
[----:B------:R1:W-:Y:S01]  /*08c0*/  @P0 STS.128 [R20+0x5000], RZ ;  /* 0x005000ff14000388 */ /* 0x0003e20000000c00 */
[----:B------:R-:W-:Y:S05]  /*08d0*/  @P0 BRA `(.L_x_9) ;  /* 0x00000000002c0947 */ /* 0x000fea0003800000 */
[----:B0-----:R-:W0:Y:S01]  /*08e0*/  LDC.64 R8, c[0x0][0x388] ;  /* 0x0000e200ff087b82 */ /* 0x001e220000000a00 */
[----:B------:R-:W-:-:S05]  /*08f0*/  IMAD.SHL.U32 R10, R0, 0x4, RZ ;  /* 0x00000004000a7824 */ /* 0x000fca00078e00ff */
[----:B------:R-:W-:Y:S02]  /*0900*/  LOP3.LUT R10, R10, 0x3c, RZ, 0xc0, !PT ;  /* 0x0000003c0a0a7812 */ /* 0x000fe400078ec0ff */
[----:B------:R-:W2:Y:S02]  /*0910*/  LDC.64 R12, c[0x0][0x390] ;  /* 0x0000e400ff0c7b82 */ /* 0x000ea40000000a00 */
[----:B------:R-:W-:-:S05]  /*0920*/  LEA R11, R11, R10, 0x6 ;  /* 0x0000000a0b0b7211 */ /* 0x000fca00078e30ff */
[----:B0-----:R-:W-:-:S04]  /*0930*/  IMAD.WIDE.U32 R8, R11, 0x4, R8 ;  /* 0x000000040b087825 */ /* 0x001fc800078e0008 */
[----:B--2---:R-:W-:Y:S02]  /*0940*/  IMAD.WIDE.U32 R12, R11, 0x4, R12 ;  /* 0x000000040b0c7825 */ /* 0x004fe400078e000c */
[----:B------:R-:W2:Y:S04]  /*0950*/  LDG.E.128 R8, desc[UR8][R8.64] ;  /* 0x0000000808087981 */ /* 0x000ea8000c1e1d00 */
[----:B------:R-:W3:Y:S04]  /*0960*/  LDG.E.128 R12, desc[UR8][R12.64] ;  /* 0x000000080c0c7981 */ /* 0x000ee8000c1e1d00 */
[----:B--2---:R2:W-:Y:S04]  /*0970*/  STS.128 [R20+0x1000], R8 ;  /* 0x0010000814007388 */ /* 0x0045e80000000c00 */
[----:B---3--:R2:W-:Y:S02]  /*0980*/  STS.128 [R20+0x5000], R12 ;  /* 0x0050000c14007388 */ /* 0x0085e40000000c00 */
.L_x_9:
[----:B------:R-:W-:Y:S05]  /*0990*/  BSYNC.RECONVERGENT B1 ;  /* 0x0000000000017941 */ /* 0x000fea0003800200 */
.L_x_8:
[----:B------:R-:W-:Y:S01]  /*09a0*/  IMAD.IADD R25, R0, 0x1, R2 ;  /* 0x0000000100197824 */ /* 0x000fe200078e0202 */
[----:B------:R-:W-:Y:S06]  /*09b0*/  @!P1 BRA `(.L_x_7) ;  /* 0x0000000000ac9947 */ /* 0x000fec0003800000 */
[----:B--2---:R-:W-:Y:S01]  /*09c0*/  LEA.HI R11, R25, UR4, RZ, 0x1c ;  /* 0x00000004190b7c11 */ /* 0x004fe2000f8fe0ff */
[----:B------:R-:W-:Y:S01]  /*09d0*/  BSSY.RECONVERGENT B1, `(.L_x_10) ;  /* 0x0000014000017945 */ /* 0x000fe20003800200 */
[----:B-1----:R-:W-:Y:S02]  /*09e0*/  LEA R20, R2, R20, 0x4 ;  /* 0x0000001402147211 */ /* 0x002fe400078e20ff */
[----:B------:R-:W-:Y:S02]  /*09f0*/  ISETP.GE.U32.AND P0, PT, R11, 0x200, PT ;  /* 0x000002000b00780c */ /* 0x000fe40003f06070 */
[----:B------:R-:W-:Y:S01]  /*0a00*/  ISETP.NE.AND P1, PT, R21, 0x1, PT ;  /* 0x000000011500780c */ /* 0x000fe20003f25270 */
[C---:B------:R-:W-:Y:S01]  /*0a10*/  IMAD.IADD R21, R25.reuse, 0x1, R2 ;  /* 0x0000000119157824 */ /* 0x040fe200078e0202 */
[----:B------:R-:W-:-:S13]  /*0a20*/  ISETP.LT.U32.AND P0, PT, R25, 0x400, !P0 ;  /* 0x000004001900780c */ /* 0x000fda0004701070 */
[----:B------:R1:W-:Y:S04]  /*0a30*/  @!P0 STS.128 [R20+0x1000], RZ ;  /* 0x001000ff14008388 */ /* 0x0003e80000000c00 */
[----:B------:R1:W-:Y:S01]  /*0a40*/  @!P0 STS.128 [R20+0x5000], RZ ;  /* 0x005000ff14008388 */ /* 0x0003e20000000c00 */
[----:B------:R-:W-:Y:S05]  /*0a50*/  @!P0 BRA `(.L_x_11) ;  /* 0x00000000002c8947 */ /* 0x000fea0003800000 */
[----:B0-----:R-:W0:Y:S01]  /*0a60*/  LDC.64 R8, c[0x0][0x388] ;  /* 0x0000e200ff087b82 */ /* 0x001e220000000a00 */
[----:B------:R-:W-:-:S04]  /*0a70*/  SHF.L.U32 R10, R25, 0x2, RZ ;  /* 0x00000002190a7819 */ /* 0x000fc800000006ff */
[----:B------:R-:W-:-:S03]  /*0a80*/  LOP3.LUT R10, R10, 0x3c, RZ, 0xc0, !PT ;  /* 0x0000003c0a0a7812 */ /* 0x000fc600078ec0ff */
[----:B------:R-:W2:Y:S02]  /*0a90*/  LDC.64 R12, c[0x0][0x390] ;  /* 0x0000e400ff0c7b82 */ /* 0x000ea40000000a00 */
[----:B------:R-:W-:-:S04]  /*0aa0*/  IMAD R11, R11, 0x40, R10 ;  /* 0x000000400b0b7824 */ /* 0x000fc800078e020a */
[----:B0-----:R-:W-:-:S04]  /*0ab0*/  IMAD.WIDE.U32 R8, R11, 0x4, R8 ;  /* 0x000000040b087825 */ /* 0x001fc800078e0008 */
[----:B--2---:R-:W-:Y:S02]  /*0ac0*/  IMAD.WIDE.U32 R12, R11, 0x4, R12 ;  /* 0x000000040b0c7825 */ /* 0x004fe400078e000c */
[----:B------:R-:W2:Y:S04]  /*0ad0*/  LDG.E.128 R8, desc[UR8][R8.64] ;  /* 0x0000000808087981 */ /* 0x000ea8000c1e1d00 */
[----:B------:R-:W3:Y:S04]  /*0ae0*/  LDG.E.128 R12, desc[UR8][R12.64] ;  /* 0x000000080c0c7981 */ /* 0x000ee8000c1e1d00 */
[----:B--2---:R2:W-:Y:S04]  /*0af0*/  STS.128 [R20+0x1000], R8 ;  /* 0x0010000814007388 */ /* 0x0045e80000000c00 */
[----:B---3--:R2:W-:Y:S02]  /*0b00*/  STS.128 [R20+0x5000], R12 ;  /* 0x0050000c14007388 */ /* 0x0085e40000000c00 */
.L_x_11:
[----:B------:R-:W-:Y:S05]  /*0b10*/  BSYNC.RECONVERGENT B1 ;  /* 0x0000000000017941 */ /* 0x000fea0003800200 */
.L_x_10:
[----:B------:R-:W-:Y:S01]  /*0b20*/  MOV R25, R21 ;  /* 0x0000001500197202 */ /* 0x000fe20000000f00 */
[----:B------:R-:W-:Y:S06]  /*0b30*/  @!P1 BRA `(.L_x_7) ;  /* 0x00000000004c9947 */ /* 0x000fec0003800000 */
[C---:B--2---:R-:W-:Y:S01]  /*0b40*/  LEA.HI R11, R21.reuse, UR4, RZ, 0x1c ;  /* 0x00000004150b7c11 */ /* 0x044fe2000f8fe0ff */
[----:B-1----:R-:W-:Y:S01]  /*0b50*/  IMAD R20, R2, 0x10, R20 ;  /* 0x0000001002147824 */ /* 0x002fe200078e0214 */
[----:B------:R-:W-:Y:S02]  /*0b60*/  IADD3 R25, PT, PT, R21, R2, RZ ;  /* 0x0000000215197210 */ /* 0x000fe40007ffe0ff */
[----:B------:R-:W-:-:S04]  /*0b70*/  ISETP.GE.U32.AND P0, PT, R11, 0x200, PT ;  /* 0x000002000b00780c */ /* 0x000fc80003f06070 */
[----:B------:R-:W-:-:S13]  /*0b80*/  ISETP.LT.U32.AND P0, PT, R21, 0x400, !P0 ;  /* 0x000004001500780c */ /* 0x000fda0004701070 */
[----:B------:R3:W-:Y:S04]  /*0b90*/  @!P0 STS.128 [R20+0x1000], RZ ;  /* 0x001000ff14008388 */ /* 0x0007e80000000c00 */
[----:B------:R3:W-:Y:S01]  /*0ba0*/  @!P0 STS.128 [R20+0x5000], RZ ;  /* 0x005000ff14008388 */ /* 0x0007e20000000c00 */
[----:B------:R-:W-:Y:S05]  /*0bb0*/  @!P0 BRA `(.L_x_7) ;  /* 0x00000000002c8947 */ /* 0x000fea0003800000 */
[----:B0-----:R-:W0:Y:S01]  /*0bc0*/  LDC.64 R8, c[0x0][0x388] ;  /* 0x0000e200ff087b82 */ /* 0x001e220000000a00 */
[----:B------:R-:W-:-:S05]  /*0bd0*/  IMAD.SHL.U32 R21, R21, 0x4, RZ ;  /* 0x0000000415157824 */ /* 0x000fca00078e00ff */
[----:B------:R-:W-:Y:S02]  /*0be0*/  LOP3.LUT R10, R21, 0x3c, RZ, 0xc0, !PT ;  /* 0x0000003c150a7812 */ /* 0x000fe400078ec0ff */
[----:B------:R-:W1:Y:S02]  /*0bf0*/  LDC.64 R12, c[0x0][0x390] ;  /* 0x0000e400ff0c7b82 */ /* 0x000e640000000a00 */
[----:B------:R-:W-:-:S05]  /*0c00*/  LEA R11, R11, R10, 0x6 ;  /* 0x0000000a0b0b7211 */ /* 0x000fca00078e30ff */
[----:B0-----:R-:W-:-:S04]  /*0c10*/  IMAD.WIDE.U32 R8, R11, 0x4, R8 ;  /* 0x000000040b087825 */ /* 0x001fc800078e0008 */
[----:B-1----:R-:W-:Y:S02]  /*0c20*/  IMAD.WIDE.U32 R12, R11, 0x4, R12 ;  /* 0x000000040b0c7825 */ /* 0x002fe400078e000c */
[----:B------:R-:W2:Y:S04]  /*0c30*/  LDG.E.128 R8, desc[UR8][R8.64] ;  /* 0x0000000808087981 */ /* 0x000ea8000c1e1d00 */
[----:B------:R-:W4:Y:S04]  /*0c40*/  LDG.E.128 R12, desc[UR8][R12.64] ;  /* 0x000000080c0c7981 */ /* 0x000f28000c1e1d00 */
[----:B--2---:R0:W-:Y:S04]  /*0c50*/  STS.128 [R20+0x1000], R8 ;  /* 0x0010000814007388 */ /* 0x0041e80000000c00 */
[----:B----4-:R0:W-:Y:S02]  /*0c60*/  STS.128 [R20+0x5000], R12 ;  /* 0x0050000c14007388 */ /* 0x0101e40000000c00 */
.L_x_7:
[----:B------:R-:W-:Y:S05]  /*0c70*/  BSYNC.RECONVERGENT B0 ;  /* 0x0000000000007941 */ /* 0x000fea0003800200 */
.L_x_6:
[----:B------:R-:W-:Y:S01]  /*0c80*/  ISETP.GE.U32.AND P0, PT, R17, 0x3, PT ;  /* 0x000000031100780c */ /* 0x000fe20003f06070 */
[----:B------:R-:W-:-:S12]  /*0c90*/  BSSY.RECONVERGENT B0, `(.L_x_12) ;  /* 0x000005a000007945 */ /* 0x000fd80003800200 */
[----:B------:R-:W-:Y:S05]  /*0ca0*/  @!P0 BRA `(.L_x_13) ;  /* 0x0000000400608947 */ /* 0x000fea0003800000 */
[----:B------:R-:W4:Y:S01]  /*0cb0*/  S2UR UR6, SR_CgaCtaId ;  /* 0x00000000000679c3 */ /* 0x000f220000008800 */
[----:B------:R-:W-:Y:S01]  /*0cc0*/  UMOV UR5, 0x400 ;  /* 0x0000040000057882 */ /* 0x000fe20000000000 */
[C---:B------:R-:W-:Y:S01]  /*0cd0*/  IMAD.SHL.U32 R23, R25.reuse, 0x4, RZ ;  /* 0x0000000419177824 */ /* 0x040fe200078e00ff */
[C---:B------:R-:W-:Y:S01]  /*0ce0*/  LEA R21, R2.reuse, R25, 0x1 ;  /* 0x0000001902157211 */ /* 0x040fe200078e08ff */
[----:B0-2---:R-:W-:Y:S02]  /*0cf0*/  IMAD.IADD R14, R25, 0x1, R2 ;  /* 0x00000001190e7824 */ /* 0x005fe400078e0202 */
[C---:B------:R-:W-:Y:S01]  /*0d00*/  IMAD R15, R2.reuse, 0x3, R25 ;  /* 0x00000003020f7824 */ /* 0x040fe200078e0219 */
[C---:B------:R-:W-:Y:S01]  /*0d10*/  LEA R22, R2.reuse, R23, 0x3 ;  /* 0x0000001702167211 */ /* 0x040fe200078e18ff */
[----:B-1-3--:R-:W-:Y:S02]  /*0d20*/  IMAD R20, R2, 0xc, R23 ;  /* 0x0000000c02147824 */ /* 0x00afe400078e0217 */
[----:B------:R-:W-:Y:S01]  /*0d30*/  IMAD.SHL.U32 R12, R14, 0x4, RZ ;  /* 0x000000040e0c7824 */ /* 0x000fe200078e00ff */
[----:B----4-:R-:W-:-:S04]  /*0d40*/  ULEA UR5, UR6, UR5, 0x18 ;  /* 0x0000000506057291 */ /* 0x010fc8000f8ec0ff */
[----:B------:R-:W-:-:S06]  /*0d50*/  UIADD3 UR5, UPT, UPT, UR5, 0x5000, URZ ;  /* 0x0000500005057890 */ /* 0x000fcc000fffe0ff */
[----:B------:R-:W-:Y:S02]  /*0d60*/  LEA R24, R25, UR5, 0x4 ;  /* 0x0000000519187c11 */ /* 0x000fe4000f8e20ff */
[----:B------:R-:W-:-:S07]  /*0d70*/  LEA R13, R14, UR5, 0x4 ;  /* 0x000000050e0d7c11 */ /* 0x000fce000f8e20ff */
.L_x_14:
[----:B----4-:R-:W-:-:S04]  /*0d80*/  LEA.HI R11, R25, UR4, RZ, 0x1c ;  /* 0x00000004190b7c11 */ /* 0x010fc8000f8fe0ff */
[----:B------:R-:W-:-:S04]  /*0d90*/  ISETP.GT.U32.AND P0, PT, R11, 0x1ff, PT ;  /* 0x000001ff0b00780c */ /* 0x000fc80003f04070 */
[----:B------:R-:W-:-:S13]  /*0da0*/  ISETP.GT.U32.OR P0, PT, R25, 0x3ff, P0 ;  /* 0x000003ff1900780c */ /* 0x000fda0000704470 */
[----:B------:R-:W0:Y:S01]  /*0db0*/  @!P0 LDC.64 R8, c[0x0][0x388] ;  /* 0x0000e200ff088b82 */ /* 0x000e220000000a00 */
[----:B------:R-:W-:-:S04]  /*0dc0*/  @!P0 LOP3.LUT R26, R23, 0x3c, RZ, 0xc0, !PT ;  /* 0x0000003c171a8812 */ /* 0x000fc800078ec0ff */
[----:B------:R-:W-:-:S05]  /*0dd0*/  @!P0 LEA R26, R11, R26, 0x6 ;  /* 0x0000001a0b1a8211 */ /* 0x000fca00078e30ff */
[----:B0-----:R-:W-:-:S06]  /*0de0*/  @!P0 IMAD.WIDE.U32 R8, R26, 0x4, R8 ;  /* 0x000000041a088825 */ /* 0x001fcc00078e0008 */
[----:B------:R-:W2:Y:S04]  /*0df0*/  @!P0 LDG.E.128 R8, desc[UR8][R8.64] ;  /* 0x0000000808088981 */ /* 0x000ea8000c1e1d00 */
[----:B--2---:R0:W-:Y:S02]  /*0e00*/  @!P0 STS.128 [R24+-0x4000], R8 ;  /* 0xffc0000818008388 */ /* 0x0041e40000000c00 */
[----:B0-----:R-:W0:Y:S02]  /*0e10*/  @!P0 LDC.64 R8, c[0x0][0x390] ;  /* 0x0000e400ff088b82 */ /* 0x001e240000000a00 */
[----:B0-----:R-:W-:-:S06]  /*0e20*/  @!P0 IMAD.WIDE.U32 R8, R26, 0x4, R8 ;  /* 0x000000041a088825 */ /* 0x001fcc00078e0008 */
[----:B------:R-:W2:Y:S01]  /*0e30*/  @!P0 LDG.E.128 R8, desc[UR8][R8.64] ;  /* 0x0000000808088981 */ /* 0x000ea2000c1e1d00 */
[----:B------:R-:W-:-:S04]  /*0e40*/  LEA.HI R27, R14, UR4, RZ, 0x1c ;  /* 0x000000040e1b7c11 */ /* 0x000fc8000f8fe0ff */
[----:B------:R-:W-:-:S04]  /*0e50*/  ISETP.GE.U32.AND P1, PT, R27, 0x200, PT ;  /* 0x000002001b00780c */ /* 0x000fc80003f26070 */
[----:B------:R-:W-:-:S13]  /*0e60*/  ISETP.LT.U32.AND P1, PT, R14, 0x400, !P1 ;  /* 0x000004000e00780c */ /* 0x000fda0004f21070 */
[----:B------:R-:W-:-:S05]  /*0e70*/  @P1 LOP3.LUT R26, R12, 0x3c, RZ, 0xc0, !PT ;  /* 0x0000003c0c1a1812 */ /* 0x000fca00078ec0ff */
[----:B------:R-:W-:Y:S01]  /*0e80*/  @P1 IMAD R26, R27, 0x40, R26 ;  /* 0x000000401b1a1824 */ /* 0x000fe200078e021a */
[----:B--2---:R0:W-:Y:S02]  /*0e90*/  @!P0 STS.128 [R24], R8 ;  /* 0x0000000818008388 */ /* 0x0041e40000000c00 */
[----:B0-----:R-:W0:Y:S02]  /*0ea0*/  @P1 LDC.64 R8, c[0x0][0x388] ;  /* 0x0000e200ff081b82 */ /* 0x001e240000000a00 */
[----:B0-----:R-:W-:-:S06]  /*0eb0*/  @P1 IMAD.WIDE.U32 R8, R26, 0x4, R8 ;  /* 0x000000041a081825 */ /* 0x001fcc00078e0008 */
[----:B------:R-:W2:Y:S04]  /*0ec0*/  @P1 LDG.E.128 R8, desc[UR8][R8.64] ;  /* 0x0000000808081981 */ /* 0x000ea8000c1e1d00 */
[----:B------:R-:W-:Y:S04]  /*0ed0*/  @P0 STS.128 [R24+-0x4000], RZ ;  /* 0xffc000ff18000388 */ /* 0x000fe80000000c00 */
[----:B------:R-:W-:Y:S04]  /*0ee0*/  @P0 STS.128 [R24], RZ ;  /* 0x000000ff18000388 */ /* 0x000fe80000000c00 */
[----:B------:R-:W-:Y:S04]  /*0ef0*/  @!P1 STS.128 [R13+-0x4000], RZ ;  /* 0xffc000ff0d009388 */ /* 0x000fe80000000c00 */
[----:B--2---:R0:W-:Y:S02]  /*0f00*/  @P1 STS.128 [R13+-0x4000], R8 ;  /* 0xffc000080d001388 */ /* 0x0041e40000000c00 */
[----:B0-----:R-:W0:Y:S02]  /*0f10*/  @P1 LDC.64 R8, c[0x0][0x390] ;  /* 0x0000e400ff081b82 */ /* 0x001e240000000a00 */
[----:B0-----:R-:W-:-:S06]  /*0f20*/  @P1 IMAD.WIDE.U32 R8, R26, 0x4, R8 ;  /* 0x000000041a081825 */ /* 0x001fcc00078e0008 */
[----:B------:R-:W2:Y:S01]  /*0f30*/  @P1 LDG.E.128 R8, desc[UR8][R8.64] ;  /* 0x0000000808081981 */ /* 0x000ea2000c1e1d00 */
[----:B------:R-:W-:-:S03]  /*0f40*/  LEA.HI R26, R21, UR4, RZ, 0x1c ;  /* 0x00000004151a7c11 */ /* 0x000fc6000f8fe0ff */
[----:B------:R-:W-:Y:S01]  /*0f50*/  @!P1 STS.128 [R13], RZ ;  /* 0x000000ff0d009388 */ /* 0x000fe20000000c00 */
[----:B------:R-:W-:-:S04]  /*0f60*/  ISETP.GE.U32.AND P0, PT, R26, 0x200, PT ;  /* 0x000002001a00780c */ /* 0x000fc80003f06070 */
[----:B------:R-:W-:-:S13]  /*0f70*/  ISETP.LT.U32.AND P0, PT, R21, 0x400, !P0 ;  /* 0x000004001500780c */ /* 0x000fda0004701070 */
[----:B------:R-:W-:-:S04]  /*0f80*/  @P0 LOP3.LUT R27, R22, 0x3c, RZ, 0xc0, !PT ;  /* 0x0000003c161b0812 */ /* 0x000fc800078ec0ff */
[----:B------:R-:W-:Y:S01]  /*0f90*/  @P0 LEA R27, R26, R27, 0x6 ;  /* 0x0000001b1a1b0211 */ /* 0x000fe200078e30ff */
[----:B--2---:R0:W-:Y:S02]  /*0fa0*/  @P1 STS.128 [R13], R8 ;  /* 0x000000080d001388 */ /* 0x0041e40000000c00 */
[----:B0-----:R-:W0:Y:S02]  /*0fb0*/  @P0 LDC.64 R8, c[0x0][0x388] ;  /* 0x0000e200ff080b82 */ /* 0x001e240000000a00 */
[----:B0-----:R-:W-:-:S06]  /*0fc0*/  @P0 IMAD.WIDE.U32 R8, R27, 0x4, R8 ;  /* 0x000000041b080825 */ /* 0x001fcc00078e0008 */
[----:B------:R-:W2:Y:S01]  /*0fd0*/  @P0 LDG.E.128 R8, desc[UR8][R8.64] ;  /* 0x0000000808080981 */ /* 0x000ea2000c1e1d00 */
[----:B------:R-:W-:-:S05]  /*0fe0*/  IMAD R26, R2, 0x20, R24 ;  /* 0x00000020021a7824 */ /* 0x000fca00078e0218 */
[----:B------:R-:W-:Y:S04]  /*0ff0*/  @!P0 STS.128 [R26+-0x4000], RZ ;  /* 0xffc000ff1a008388 */ /* 0x000fe80000000c00 */
[----:B--2---:R0:W-:Y:S02]  /*1000*/  @P0 STS.128 [R26+-0x4000], R8 ;  /* 0xffc000081a000388 */ /* 0x0041e40000000c00 */
[----:B0-----:R-:W0:Y:S02]  /*1010*/  @P0 LDC.64 R8, c[0x0][0x390] ;  /* 0x0000e400ff080b82 */ /* 0x001e240000000a00 */
[----:B0-----:R-:W-:-:S06]  /*1020*/  @P0 IMAD.WIDE.U32 R8, R27, 0x4, R8 ;  /* 0x000000041b080825 */ /* 0x001fcc00078e0008 */
[----:B------:R-:W2:Y:S01]  /*1030*/  @P0 LDG.E.128 R8, desc[UR8][R8.64] ;  /* 0x0000000808080981 */ /* 0x000ea2000c1e1d00 */
[----:B------:R-:W-:-:S03]  /*1040*/  LEA.HI R28, R15, UR4, RZ, 0x1c ;  /* 0x000000040f1c7c11 */ /* 0x000fc6000f8fe0ff */
[----:B------:R-:W-:Y:S04]  /*1050*/  @!P0 STS.128 [R26], RZ ;  /* 0x000000ff1a008388 */ /* 0x000fe80000000c00 */
[----:B--2---:R0:W-:Y:S01]  /*1060*/  @P0 STS.128 [R26], R8 ;  /* 0x000000081a000388 */ /* 0x0041e20000000c00 */
[----:B------:R-:W-:-:S04]  /*1070*/  ISETP.GE.U32.AND P0, PT, R28, 0x200, PT ;  /* 0x000002001c00780c */ /* 0x000fc80003f06070 */
[----:B------:R-:W-:-:S13]  /*1080*/  ISETP.LT.U32.AND P0, PT, R15, 0x400, !P0 ;  /* 0x000004000f00780c */ /* 0x000fda0004701070 */
[----:B0-----:R-:W0:Y:S01]  /*1090*/  @P0 LDC.64 R8, c[0x0][0x388] ;  /* 0x0000e200ff080b82 */ /* 0x001e220000000a00 */
[----:B------:R-:W-:-:S04]  /*10a0*/  @P0 LOP3.LUT R27, R20, 0x3c, RZ, 0xc0, !PT ;  /* 0x0000003c141b0812 */ /* 0x000fc800078ec0ff */
[----:B------:R-:W-:-:S05]  /*10b0*/  @P0 LEA R27, R28, R27, 0x6 ;  /* 0x0000001b1c1b0211 */ /* 0x000fca00078e30ff */
        /* <DEDUP_REMOVED lines=8> */
[C---:B------:R-:W-:Y:S01]  /*1140*/  IADD3 R25, PT, PT, R2.reuse, R25, R2 ;  /* 0x0000001902197210 */ /* 0x040fe20007ffe002 */
[C---:B------:R-:W-:Y:S01]  /*1150*/  IMAD R14, R2.reuse, 0x4, R14 ;  /* 0x00000004020e7824 */ /* 0x040fe200078e020e */
[C---:B------:R-:W-:Y:S01]  /*1160*/  LEA R21, R2.reuse, R21, 0x2 ;  /* 0x0000001502157211 */ /* 0x040fe200078e10ff */
[----:B------:R4:W-:Y:S01]  /*1170*/  @!P0 STS.128 [R26], RZ ;  /* 0x000000ff1a008388 */ /* 0x0009e20000000c00 */
[C---:B------:R-:W-:Y:S01]  /*1180*/  IADD3 R25, PT, PT, R2.reuse, R25, R2 ;  /* 0x0000001902197210 */ /* 0x040fe20007ffe002 */
[C---:B------:R-:W-:Y:S01]  /*1190*/  IMAD R15, R2.reuse, 0x4, R15 ;  /* 0x00000004020f7824 */ /* 0x040fe200078e020f */
[C---:B------:R-:W-:Y:S01]  /*11a0*/  LEA R23, R2.reuse, R23, 0x4 ;  /* 0x0000001702177211 */ /* 0x040fe200078e20ff */
[C---:B------:R-:W-:Y:S01]  /*11b0*/  IMAD R12, R2.reuse, 0x10, R12 ;  /* 0x00000010020c7824 */ /* 0x040fe200078e020c */
[C---:B------:R-:W-:Y:S01]  /*11c0*/  LEA R22, R2.reuse, R22, 0x4 ;  /* 0x0000001602167211 */ /* 0x040fe200078e20ff */
[C---:B------:R-:W-:Y:S01]  /*11d0*/  IMAD R20, R2.reuse, 0x10, R20 ;  /* 0x0000001002147824 */ /* 0x040fe200078e0214 */
[C---:B------:R-:W-:Y:S01]  /*11e0*/  LEA R24, R2.reuse, R24, 0x6 ;  /* 0x0000001802187211 */ /* 0x040fe200078e30ff */
[----:B------:R-:W-:Y:S01]  /*11f0*/  IMAD R13, R2, 0x40, R13 ;  /* 0x00000040020d7824 */ /* 0x000fe200078e020d */
[----:B--2---:R4:W-:Y:S01]  /*1200*/  @P0 STS.128 [R26], R8 ;  /* 0x000000081a000388 */ /* 0x0049e20000000c00 */
[----:B------:R-:W-:-:S13]  /*1210*/  ISETP.GE.U32.AND P0, PT, R25, 0x400, PT ;  /* 0x000004001900780c */ /* 0x000fda0003f06070 */
[----:B------:R-:W-:Y:S05]  /*1220*/  @!P0 BRA `(.L_x_14) ;  /* 0xfffffff800d48947 */ /* 0x000fea000383ffff */
.L_x_13:
[----:B------:R-:W-:Y:S05]  /*1230*/  BSYNC.RECONVERGENT B0 ;  /* 0x0000000000007941 */ /* 0x000fea0003800200 */
.L_x_12:
[----:B------:R-:W-:Y:S01]  /*1240*/  BAR.SYNC.DEFER_BLOCKING 0x0 ;  /* 0x0000000000007b1d */ /* 0x000fe20000010000 */
[----:B0-2-4-:R-:W-:Y:S01]  /*1250*/  HFMA2 R11, -RZ, RZ, -598.5, 40320 ;  /* 0xe0ad78ecff0b7431 */ /* 0x015fe200000001ff */
[C---:B------:R-:W-:Y:S01]  /*1260*/  ISETP.NE.AND P0, PT, R19.reuse, RZ, PT ;  /* 0x000000ff1300720c */ /* 0x040fe20003f05270 */
[----:B------:R-:W-:Y:S01]  /*1270*/  IMAD.MOV.U32 R13, RZ, RZ, RZ ;  /* 0x000000ffff0d7224 */ /* 0x000fe200078e00ff */
[----:B------:R-:W-:-:S04]  /*1280*/  ISETP.NE.AND P1, PT, R19, RZ, PT ;  /* 0x000000ff1300720c */ /* 0x000fc80003f25270 */
[----:B------:R-:W0:Y:S01]  /*1290*/  S2UR UR6, SR_CgaCtaId ;  /* 0x00000000000679c3 */ /* 0x000e220000008800 */
[----:B------:R-:W-:Y:S01]  /*12a0*/  SHF.L.U32 R8, R19, 0x2, RZ ;  /* 0x0000000213087819 */ /* 0x000fe200000006ff */
[----:B------:R-:W-:Y:S01]  /*12b0*/  UMOV UR5, 0x400 ;  /* 0x0000040000057882 */ /* 0x000fe20000000000 */
[----:B------:R2:W4:Y:S04]  /*12c0*/  LDS R9, [R7] ;  /* 0x0000000007097984 */ /* 0x0005280000000800 */
[----:B------:R2:W1:Y:S02]  /*12d0*/  LDS R10, [R7+0x80] ;  /* 0x00008000070a7984 */ /* 0x0004640000000800 */
[----:B0-2---:R-:W-:-:S12]  /*12e0*/  ULEA UR5, UR6, UR5, 0x18 ;  /* 0x0000000506057291 */ /* 0x005fd8000f8ec0ff */
.L_x_15:
[----:B0-----:R-:W-:-:S05]  /*12f0*/  IMAD R12, R13, 0x100, R8 ;  /* 0x000001000d0c7824 */ /* 0x001fca00078e0208 */
[----:B------:R-:W1:Y:S04]  /*1300*/  LDS R15, [R12+UR5+0x1080] ;  /* 0x001080050c0f7984 */ /* 0x000e680008000800 */
[----:B------:R-:W4:Y:S01]  /*1310*/  LDS R14, [R12+UR5+0x1000] ;  /* 0x001000050c0e7984 */ /* 0x000f220008000800 */
[----:B-1-3--:R-:W-:-:S04]  /*1320*/  FMUL R20, R10, R15 ;  /* 0x0000000f0a147220 */ /* 0x00afc80000400000 */
[----:B----4-:R-:W-:-:S05]  /*1330*/  FFMA R14, R9, R14, R20 ;  /* 0x0000000e090e7223 */ /* 0x010fca0000000014 */
[----:B------:R-:W0:Y:S02]  /*1340*/  SHFL.DOWN PT, R15, R14, 0x10, 0x1f ;  /* 0x0a001f000e0f7f89 */ /* 0x000e2400000e0000 */
[----:B0-----:R-:W-:Y:S01]  /*1350*/  FADD R15, R14, R15 ;  /* 0x0000000f0e0f7221 */ /* 0x001fe20000000000 */
[----:B------:R-:W-:Y:S01]  /*1360*/  IADD3 R14, PT, PT, R16, R13, RZ ;  /* 0x0000000d100e7210 */ /* 0x000fe20007ffe0ff */
[----:B------:R-:W-:-:S03]  /*1370*/  VIADD R13, R13, 0x4 ;  /* 0x000000040d0d7836 */ /* 0x000fc60000000000 */
[----:B------:R-:W0:Y:S01]  /*1380*/  SHFL.DOWN PT, R20, R15, 0x8, 0x1f ;  /* 0x09001f000f147f89 */ /* 0x000e2200000e0000 */
[----:B------:R-:W-:Y:S02]  /*1390*/  LEA R14, R14, UR5, 0x2 ;  /* 0x000000050e0e7c11 */ /* 0x000fe4000f8e10ff */
[----:B------:R-:W-:Y:S01]  /*13a0*/  ISETP.NE.AND P2, PT, R13, 0x40, PT ;  /* 0x000000400d00780c */ /* 0x000fe20003f45270 */
[----:B0-----:R-:W-:-:S05]  /*13b0*/  FADD R20, R15, R20 ;  /* 0x000000140f147221 */ /* 0x001fca0000000000 */
[----:B------:R-:W0:Y:S02]  /*13c0*/  SHFL.DOWN PT, R21, R20, 0x4, 0x1f ;  /* 0x08801f0014157f89 */ /* 0x000e2400000e0000 */
[----:B0-----:R-:W-:-:S05]  /*13d0*/  FADD R21, R20, R21 ;  /* 0x0000001514157221 */ /* 0x001fca0000000000 */
[----:B------:R-:W0:Y:S02]  /*13e0*/  SHFL.DOWN PT, R22, R21, 0x2, 0x1f ;  /* 0x08401f0015167f89 */ /* 0x000e2400000e0000 */
[----:B0-----:R-:W-:-:S05]  /*13f0*/  FADD R22, R21, R22 ;  /* 0x0000001615167221 */ /* 0x001fca0000000000 */
[----:B------:R-:W0:Y:S02]  /*1400*/  SHFL.DOWN PT, R23, R22, 0x1, 0x1f ;  /* 0x08201f0016177f89 */ /* 0x000e2400000e0000 */
[----:B0-----:R-:W-:-:S06]  /*1410*/  FADD R23, R22, R23 ;  /* 0x0000001716177221 */ /* 0x001fcc0000000000 */
[----:B------:R-:W0:Y:S02]  /*1420*/  SHFL.IDX PT, R23, R23, RZ, 0x1f ;  /* 0x00001fff17177589 */ /* 0x000e2400000e0000 */
[----:B0-----:R-:W-:-:S05]  /*1430*/  @!P0 FMUL R15, R23, 0.125 ;  /* 0x3e000000170f8820 */ /* 0x001fca0000400000 */
[----:B------:R-:W-:Y:S01]  /*1440*/  @!P0 STS [R14+0x9000], R15 ;  /* 0x0090000f0e008388 */ /* 0x000fe20000000800 */
[----:B------:R-:W-:Y:S02]  /*1450*/  @!P0 FMNMX R11, R11, R15, !PT ;  /* 0x0000000f0b0b8209 */ /* 0x000fe40007800000 */
[----:B------:R-:W-:Y:S01]  /*1460*/  PLOP3.LUT P0, PT, P1, PT, PT, 0x80, 0x8 ;  /* 0x000000000008781c */ /* 0x000fe20000f0f070 */
[----:B------:R-:W0:Y:S04]  /*1470*/  LDS R25, [R12+UR5+0x1180] ;  /* 0x001180050c197984 */ /* 0x000e280008000800 */
[----:B------:R-:W1:Y:S01]  /*1480*/  LDS R20, [R12+UR5+0x1100] ;  /* 0x001100050c147984 */ /* 0x000e620008000800 */
[----:B0-----:R-:W-:-:S04]  /*1490*/  FMUL R24, R10, R25 ;  /* 0x000000190a187220 */ /* 0x001fc80000400000 */
[----:B-1----:R-:W-:-:S05]  /*14a0*/  FFMA R20, R9, R20, R24 ;  /* 0x0000001409147223 */ /* 0x002fca0000000018 */
[----:B------:R-:W0:Y:S02]  /*14b0*/  SHFL.DOWN PT, R21, R20, 0x10, 0x1f ;  /* 0x0a001f0014157f89 */ /* 0x000e2400000e0000 */
[----:B0-----:R-:W-:-:S05]  /*14c0*/  FADD R21, R20, R21 ;  /* 0x0000001514157221 */ /* 0x001fca0000000000 */
[----:B------:R-:W0:Y:S02]  /*14d0*/  SHFL.DOWN PT, R22, R21, 0x8, 0x1f ;  /* 0x09001f0015167f89 */ /* 0x000e2400000e0000 */
        /* <DEDUP_REMOVED lines=10> */
[----:B------:R-:W-:-:S03]  /*1580*/  @!P0 FMNMX R11, R11, R15, !PT ;  /* 0x0000000f0b0b8209 */ /* 0x000fc60007800000 */
        /* <DEDUP_REMOVED lines=32> */
[----:B------:R-:W0:Y:S02]  /*1790*/  SHFL.IDX PT, R12, R25, RZ, 0x1f ;  /* 0x00001fff190c7589 */ /* 0x000e2400000e0000 */
[----:B0-----:R-:W-:-:S05]  /*17a0*/  @!P0 FMUL R12, R12, 0.125 ;  /* 0x3e0000000c0c8820 */ /* 0x001fca0000400000 */
[----:B------:R0:W-:Y:S01]  /*17b0*/  @!P0 STS [R14+0x900c], R12 ;  /* 0x00900c0c0e008388 */ /* 0x0001e20000000800 */
[----:B------:R-:W-:Y:S01]  /*17c0*/  @!P0 FMNMX R11, R11, R12, !PT ;  /* 0x0000000c0b0b8209 */ /* 0x000fe20007800000 */
[----:B------:R-:W-:Y:S06]  /*17d0*/  @P2 BRA `(.L_x_15) ;  /* 0xfffffff800c42947 */ /* 0x000fec000383ffff */
[----:B------:R1:W2:Y:S01]  /*17e0*/  SHFL.IDX PT, R9, R11, RZ, 0x1f ;  /* 0x00001fff0b097589 */ /* 0x0002a200000e0000 */
[----:B------:R-:W-:Y:S01]  /*17f0*/  MOV R13, 0x3bbb989d ;  /* 0x3bbb989d000d7802 */ /* 0x000fe20000000f00 */
[----:B------:R-:W-:Y:S01]  /*1800*/  IMAD.MOV.U32 R15, RZ, RZ, 0x437c0000 ;  /* 0x437c0000ff0f7424 */ /* 0x000fe200078e00ff */
[----:B------:R-:W-:Y:S01]  /*1810*/  ISETP.NE.AND P1, PT, R19, RZ, PT ;  /* 0x000000ff1300720c */ /* 0x000fe20003f25270 */
[----:B-1----:R-:W-:Y:S01]  /*1820*/  HFMA2 R11, -RZ, RZ, 0, 0 ;  /* 0x00000000ff0b7431 */ /* 0x002fe200000001ff */
[----:B--2---:R-:W-:-:S05]  /*1830*/  FMNMX R9, R9, R6, !PT ;  /* 0x0000000609097209 */ /* 0x004fca0007800000 */
[----:B------:R-:W-:-:S04]  /*1840*/  FADD R6, -R9, R6 ;  /* 0x0000000609067221 */ /* 0x000fc80000000100 */
[----:B------:R-:W-:-:S04]  /*1850*/  FFMA.SAT R10, R6, R13, 0.5 ;  /* 0x3f000000060a7423 */ /* 0x000fc8000000200d */
[----:B------:R-:W-:-:S04]  /*1860*/  FFMA.RM R10, R10, R15, 12582913 ;  /* 0x4b4000010a0a7423 */ /* 0x000fc8000000400f */
[C---:B------:R-:W-:Y:S01]  /*1870*/  FADD R13, R10.reuse, -12583039 ;  /* 0xcb40007f0a0d7421 */ /* 0x040fe20000000000 */
[----:B------:R-:W-:-:S03]  /*1880*/  SHF.L.U32 R10, R10, 0x17, RZ ;  /* 0x000000170a0a7819 */ /* 0x000fc600000006ff */
[----:B------:R-:W-:-:S04]  /*1890*/  FFMA R13, R6, 1.4426950216293334961, -R13 ;  /* 0x3fb8aa3b060d7823 */ /* 0x000fc8000000080d */
[----:B------:R-:W-:Y:S01]  /*18a0*/  FFMA R13, R6, 1.925963033500011079e-08, R13 ;  /* 0x32a57060060d7823 */ /* 0x000fe2000000000d */
[----:B------:R-:W-:-:S05]  /*18b0*/  IMAD.MOV.U32 R6, RZ, RZ, RZ ;  /* 0x000000ffff067224 */ /* 0x000fca00078e00ff */
[----:B------:R-:W1:Y:S02]  /*18c0*/  MUFU.EX2 R13, R13 ;  /* 0x0000000d000d7308 */ /* 0x000e640000000800 */
[----:B-1----:R-:W-:-:S04]  /*18d0*/  FMUL R10, R10, R13 ;  /* 0x0000000d0a0a7220 */ /* 0x002fc80000400000 */
[C---:B------:R-:W-:Y:S01]  /*18e0*/  @!P1 FMUL R5, R10.reuse, R5 ;  /* 0x000000050a059220 */ /* 0x040fe20000400000 */
[C---:B------:R-:W-:Y:S01]  /*18f0*/  FMUL R4, R10.reuse, R4 ;  /* 0x000000040a047220 */ /* 0x040fe20000400000 */
[----:B------:R-:W-:-:S04]  /*1900*/  FMUL R3, R10, R3 ;  /* 0x000000030a037220 */ /* 0x000fc80000400000 */
[----:B------:R-:W1:Y:S03]  /*1910*/  SHFL.IDX PT, R5, R5, RZ, 0x1f ;  /* 0x00001fff05057589 */ /* 0x000e6600000e0000 */
.L_x_16:
[----:B------:R-:W-:Y:S01]  /*1920*/  IMAD.IADD R10, R16, 0x1, R11 ;  /* 0x00000001100a7824 */ /* 0x000fe200078e020b */
[----:B------:R-:W-:Y:S01]  /*1930*/  MOV R13, RZ ;  /* 0x000000ff000d7202 */ /* 0x000fe20000000f00 */
[----:B------:R-:W-:Y:S01]  /*1940*/  IMAD.MOV.U32 R22, RZ, RZ, RZ ;  /* 0x000000ffff167224 */ /* 0x000fe200078e00ff */
[----:B------:R-:W-:Y:S02]  /*1950*/  CS2R R24, SRZ ;  /* 0x0000000000187805 */ /* 0x000fe4000001ff00 */
[----:B0-----:R-:W-:Y:S02]  /*1960*/  MOV R12, 0x3bbb989d ;  /* 0x3bbb989d000c7802 */ /* 0x001fe40000000f00 */
[----:B------:R-:W-:-:S05]  /*1970*/  LEA R27, R10, UR5, 0x2 ;  /* 0x000000050a1b7c11 */ /* 0x000fca000f8e10ff */
[----:B------:R-:W0:Y:S01]  /*1980*/  @!P0 LDS R13, [R27+0x9000] ;  /* 0x009000001b0d8984 */ /* 0x000e220000000800 */
[----:B------:R-:W-:-:S13]  /*1990*/  ISETP.NE.AND P0, PT, R19, RZ, PT ;  /* 0x000000ff1300720c */ /* 0x000fda0003f05270 */
[----:B------:R-:W2:Y:S04]  /*19a0*/  @!P0 LDS R22, [R27+0x9004] ;  /* 0x009004001b168984 */ /* 0x000ea80000000800 */
[----:B------:R-:W3:Y:S04]  /*19b0*/  @!P0 LDS R24, [R27+0x9008] ;  /* 0x009008001b188984 */ /* 0x000ee80000000800 */
[----:B------:R-:W-:Y:S04]  /*19c0*/  @!P0 LDS R25, [R27+0x900c] ;  /* 0x00900c001b198984 */ /* 0x000fe80000000800 */
[----:B0-----:R0:W4:Y:S02]  /*19d0*/  SHFL.IDX PT, R10, R13, RZ, 0x1f ;  /* 0x00001fff0d0a7589 */ /* 0x00112400000e0000 */
[C---:B0-----:R-:W-:Y:S01]  /*19e0*/  LEA R13, R11.reuse, R8, 0x8 ;  /* 0x000000080b0d7211 */ /* 0x041fe200078e40ff */
[----:B------:R-:W-:Y:S01]  /*19f0*/  VIADD R11, R11, 0x4 ;  /* 0x000000040b0b7836 */ /* 0x000fe20000000000 */
[----:B--2---:R-:W0:Y:S04]  /*1a00*/  SHFL.IDX PT, R22, R22, RZ, 0x1f ;  /* 0x00001fff16167589 */ /* 0x004e2800000e0000 */
[----:B------:R-:W-:Y:S01]  /*1a10*/  ISETP.NE.AND P2, PT, R11, 0x40, PT ;  /* 0x000000400b00780c */ /* 0x000fe20003f45270 */
[----:B---3--:R-:W2:Y:S01]  /*1a20*/  SHFL.IDX PT, R24, R24, RZ, 0x1f ;  /* 0x00001fff18187589 */ /* 0x008ea200000e0000 */
[----:B----4-:R-:W-:Y:S01]  /*1a30*/  FADD R15, -R9, R10 ;  /* 0x0000000a090f7221 */ /* 0x010fe20000000100 */
[----:B------:R-:W-:-:S03]  /*1a40*/  IMAD.MOV.U32 R10, RZ, RZ, 0x437c0000 ;  /* 0x437c0000ff0a7424 */ /* 0x000fc600078e00ff */
[----:B------:R-:W-:-:S04]  /*1a50*/  FFMA.SAT R21, R15, R12, 0.5 ;  /* 0x3f0000000f157423 */ /* 0x000fc8000000200c */
[----:B------:R-:W-:Y:S02]  /*1a60*/  FFMA.RM R14, R21, R10, 12582913 ;  /* 0x4b400001150e7423 */ /* 0x000fe4000000400a */
[----:B------:R-:W3:Y:S02]  /*1a70*/  LDS R21, [R13+UR5+0x5000] ;  /* 0x005000050d157984 */ /* 0x000ee40008000800 */
[----:B------:R-:W-:Y:S01]  /*1a80*/  FADD R20, R14, -12583039 ;  /* 0xcb40007f0e147421 */ /* 0x000fe20000000000 */
[----:B0-----:R-:W-:-:S03]  /*1a90*/  FADD R23, -R9, R22 ;  /* 0x0000001609177221 */ /* 0x001fc60000000100 */
[----:B------:R-:W-:Y:S01]  /*1aa0*/  FFMA R20, R15, 1.4426950216293334961, -R20 ;  /* 0x3fb8aa3b0f147823 */ /* 0x000fe20000000814 */
[----:B--2---:R-:W-:-:S03]  /*1ab0*/  FADD R27, -R9, R24 ;  /* 0x00000018091b7221 */ /* 0x004fc60000000100 */
[----:B------:R-:W-:Y:S01]  /*1ac0*/  FFMA R26, R15, 1.925963033500011079e-08, R20 ;  /* 0x32a570600f1a7823 */ /* 0x000fe20000000014 */
[-C--:B------:R-:W-:Y:S01]  /*1ad0*/  FFMA.SAT R15, R23, R12.reuse, 0.5 ;  /* 0x3f000000170f7423 */ /* 0x080fe2000000200c */
[----:B------:R-:W0:Y:S01]  /*1ae0*/  LDS R20, [R13+UR5+0x5080] ;  /* 0x005080050d147984 */ /* 0x000e220008000800 */
[----:B------:R-:W-:Y:S02]  /*1af0*/  FFMA.SAT R29, R27, R12, 0.5 ;  /* 0x3f0000001b1d7423 */ /* 0x000fe4000000200c */
[----:B------:R-:W-:Y:S01]  /*1b00*/  FFMA.RM R22, R15, R10, 12582913 ;  /* 0x4b4000010f167423 */ /* 0x000fe2000000400a */
[----:B------:R-:W-:Y:S01]  /*1b10*/  IMAD.SHL.U32 R15, R14, 0x800000, RZ ;  /* 0x008000000e0f7824 */ /* 0x000fe200078e00ff */
[----:B------:R-:W2:Y:S02]  /*1b20*/  MUFU.EX2 R26, R26 ;  /* 0x0000001a001a7308 */ /* 0x000ea40000000800 */
[----:B------:R-:W-:-:S04]  /*1b30*/  FADD R14, R22, -12583039 ;  /* 0xcb40007f160e7421 */ /* 0x000fc80000000000 */
[----:B------:R-:W-:-:S04]  /*1b40*/  FFMA R14, R23, 1.4426950216293334961, -R14 ;  /* 0x3fb8aa3b170e7823 */ /* 0x000fc8000000080e */
[----:B------:R-:W-:Y:S01]  /*1b50*/  FFMA R28, R23, 1.925963033500011079e-08, R14 ;  /* 0x32a57060171c7823 */ /* 0x000fe2000000000e */
[----:B------:R-:W-:Y:S01]  /*1b60*/  SHF.L.U32 R23, R22, 0x17, RZ ;  /* 0x0000001716177819 */ /* 0x000fe200000006ff */
[----:B------:R-:W-:Y:S01]  /*1b70*/  LDS R14, [R13+UR5+0x5100] ;  /* 0x005100050d0e7984 */ /* 0x000fe20008000800 */
[----:B------:R-:W-:-:S03]  /*1b80*/  FFMA.RM R22, R29, R10, 12582913 ;  /* 0x4b4000011d167423 */ /* 0x000fc6000000400a */
[----:B------:R-:W4:Y:S01]  /*1b90*/  MUFU.EX2 R28, R28 ;  /* 0x0000001c001c7308 */ /* 0x000f220000000800 */
[----:B--2---:R-:W-:Y:S02]  /*1ba0*/  FMUL R15, R15, R26 ;  /* 0x0000001a0f0f7220 */ /* 0x004fe40000400000 */
[----:B------:R-:W2:Y:S02]  /*1bb0*/  SHFL.IDX PT, R26, R25, RZ, 0x1f ;  /* 0x00001fff191a7589 */ /* 0x000ea400000e0000 */
[----:B---3--:R-:W-:Y:S01]  /*1bc0*/  FFMA R21, R15, R21, R4 ;  /* 0x000000150f157223 */ /* 0x008fe20000000004 */
[C---:B------:R-:W-:Y:S01]  /*1bd0*/  FADD R4, R22.reuse, -12583039 ;  /* 0xcb40007f16047421 */ /* 0x040fe20000000000 */
[----:B------:R-:W-:-:S03]  /*1be0*/  IMAD.SHL.U32 R22, R22, 0x800000, RZ ;  /* 0x0080000016167824 */ /* 0x000fc600078e00ff */
[C---:B------:R-:W-:Y:S02]  /*1bf0*/  FFMA R24, R27.reuse, 1.4426950216293334961, -R4 ;  /* 0x3fb8aa3b1b187823 */ /* 0x040fe40000000804 */
[----:B------:R-:W3:Y:S02]  /*1c00*/  LDS R4, [R13+UR5+0x5180] ;  /* 0x005180050d047984 */ /* 0x000ee40008000800 */
[----:B------:R-:W-:Y:S01]  /*1c10*/  FFMA R27, R27, 1.925963033500011079e-08, R24 ;  /* 0x32a570601b1b7823 */ /* 0x000fe20000000018 */
[----:B----4-:R-:W-:Y:S01]  /*1c20*/  FMUL R23, R23, R28 ;  /* 0x0000001c17177220 */ /* 0x010fe20000400000 */
[----:B------:R-:W-:Y:S01]  /*1c30*/  LDS R24, [R13+UR5+0x5300] ;  /* 0x005300050d187984 */ /* 0x000fe20008000800 */
[C---:B0-----:R-:W-:Y:S01]  /*1c40*/  FFMA R20, R15.reuse, R20, R3 ;  /* 0x000000140f147223 */ /* 0x041fe20000000003 */
[----:B------:R-:W-:Y:S02]  /*1c50*/  FADD R28, R15, R6 ;  /* 0x000000060f1c7221 */ /* 0x000fe40000000000 */
[----:B------:R-:W0:Y:S02]  /*1c60*/  MUFU.EX2 R27, R27 ;  /* 0x0000001b001b7308 */ /* 0x000e240000000800 */
[----:B------:R-:W-:Y:S01]  /*1c70*/  FADD R28, R28, R23 ;  /* 0x000000171c1c7221 */ /* 0x000fe20000000000 */
[----:B--2---:R-:W-:-:S04]  /*1c80*/  FADD R3, -R9, R26 ;  /* 0x0000001a09037221 */ /* 0x004fc80000000100 */
[----:B------:R-:W-:Y:S02]  /*1c90*/  FFMA.SAT R25, R3, R12, 0.5 ;  /* 0x3f00000003197423 */ /* 0x000fe4000000200c */
[----:B------:R-:W2:Y:S02]  /*1ca0*/  LDS R12, [R13+UR5+0x5280] ;  /* 0x005280050d0c7984 */ /* 0x000ea40008000800 */
[----:B------:R-:W-:Y:S01]  /*1cb0*/  FFMA.RM R25, R25, R10, 12582913 ;  /* 0x4b40000119197423 */ /* 0x000fe2000000400a */
[----:B------:R-:W-:Y:S01]  /*1cc0*/  FFMA R14, R23, R14, R21 ;  /* 0x0000000e170e7223 */ /* 0x000fe20000000015 */
[----:B------:R-:W4:Y:S02]  /*1cd0*/  LDS R10, [R13+UR5+0x5380] ;  /* 0x005380050d0a7984 */ /* 0x000f240008000800 */
[----:B------:R-:W-:Y:S01]  /*1ce0*/  FADD R26, R25, -12583039 ;  /* 0xcb40007f191a7421 */ /* 0x000fe20000000000 */
[----:B0-----:R-:W-:Y:S01]  /*1cf0*/  FMUL R15, R22, R27 ;  /* 0x0000001b160f7220 */ /* 0x001fe20000400000 */
[----:B------:R0:W5:Y:S02]  /*1d00*/  LDS R21, [R13+UR5+0x5200] ;  /* 0x005200050d157984 */ /* 0x0001640008000800 */
[----:B------:R-:W-:Y:S01]  /*1d10*/  FFMA R26, R3, 1.4426950216293334961, -R26 ;  /* 0x3fb8aa3b031a7823 */ /* 0x000fe2000000081a */
[----:B------:R-:W-:-:S03]  /*1d20*/  FADD R28, R28, R15 ;  /* 0x0000000f1c1c7221 */ /* 0x000fc60000000000 */
[----:B------:R-:W-:Y:S01]  /*1d30*/  FFMA R3, R3, 1.925963033500011079e-08, R26 ;  /* 0x32a5706003037823 */ /* 0x000fe2000000001a */
[----:B------:R-:W-:-:S05]  /*1d40*/  SHF.L.U32 R26, R25, 0x17, RZ ;  /* 0x00000017191a7819 */ /* 0x000fca00000006ff */
[----:B------:R-:W0:Y:S01]  /*1d50*/  MUFU.EX2 R3, R3 ;  /* 0x0000000300037308 */ /* 0x000e220000000800 */
[----:B---3--:R-:W-:Y:S01]  /*1d60*/  FFMA R23, R23, R4, R20 ;  /* 0x0000000417177223 */ /* 0x008fe20000000014 */
[----:B0-----:R-:W-:-:S03]  /*1d70*/  FMUL R13, R26, R3 ;  /* 0x000000031a0d7220 */ /* 0x001fc60000400000 */
[----:B--2---:R-:W-:-:S04]  /*1d80*/  FFMA R23, R15, R12, R23 ;  /* 0x0000000c0f177223 */ /* 0x004fc80000000017 */
[----:B----4-:R-:W-:Y:S01]  /*1d90*/  FFMA R3, R13, R10, R23 ;  /* 0x0000000a0d037223 */ /* 0x010fe20000000017 */
[----:B-----5:R-:W-:Y:S01]  /*1da0*/  FFMA R14, R15, R21, R14 ;  /* 0x000000150f0e7223 */ /* 0x020fe2000000000e */
[----:B------:R-:W-:-:S03]  /*1db0*/  FADD R15, R28, R13 ;  /* 0x0000000d1c0f7221 */ /* 0x000fc60000000000 */
[----:B------:R-:W-:Y:S02]  /*1dc0*/  FFMA R4, R13, R24, R14 ;  /* 0x000000180d047223 */ /* 0x000fe4000000000e */
[----:B------:R-:W-:Y:S01]  /*1dd0*/  FSEL R6, R15, R6, !P1 ;  /* 0x000000060f067208 */ /* 0x000fe20004800000 */
[----:B------:R-:W-:Y:S06]  /*1de0*/  @P2 BRA `(.L_x_16) ;  /* 0xfffffff800cc2947 */ /* 0x000fec000383ffff */
[----:B------:R-:W-:Y:S01]  /*1df0*/  BAR.SYNC.DEFER_BLOCKING 0x0 ;  /* 0x0000000000007b1d */ /* 0x000fe20000010000 */
[----:B------:R-:W-:Y:S01]  /*1e00*/  ISETP.NE.AND P0, PT, R19, RZ, PT ;  /* 0x000000ff1300720c */ /* 0x000fe20003f05270 */
[----:B------:R-:W-:-:S03]  /*1e10*/  UIADD3 UR4, UPT, UPT, UR4, 0x40, URZ ;  /* 0x0000004004047890 */ /* 0x000fc6000fffe0ff */
[----:B------:R-:W-:Y:S01]  /*1e20*/  FSEL R6, R15, RZ, !P0 ;  /* 0x000000ff0f067208 */ /* 0x000fe20004000000 */
[----:B------:R-:W-:-:S04]  /*1e30*/  UISETP.GE.U32.AND UP0, UPT, UR4, 0x200, UPT ;  /* 0x000002000400788c */ /* 0x000fc8000bf06070 */
[----:B-1----:R-:W-:Y:S01]  /*1e40*/  FADD R5, R5, R6 ;  /* 0x0000000605057221 */ /* 0x002fe20000000000 */
[----:B------:R-:W-:-:S05]  /*1e50*/  MOV R6, R9 ;  /* 0x0000000900067202 */ /* 0x000fca0000000f00 */
[----:B------:R-:W1:Y:S01]  /*1e60*/  SHFL.IDX PT, R5, R5, RZ, 0x1f ;  /* 0x00001fff05057589 */ /* 0x000e6200000e0000 */
[----:B------:R-:W-:Y:S05]  /*1e70*/  BRA.U !UP0, `(.L_x_17) ;  /* 0xffffffe908587547 */ /* 0x000fea000b83ffff */
[----:B-1----:R-:W-:-:S05]  /*1e80*/  VIADD R0, R5, 0x1800000 ;  /* 0x0180000005007836 */ /* 0x002fca0000000000 */
[----:B------:R-:W-:-:S04]  /*1e90*/  LOP3.LUT R0, R0, 0x7f800000, RZ, 0xc0, !PT ;  /* 0x7f80000000007812 */ /* 0x000fc800078ec0ff */
[----:B------:R-:W-:-:S13]  /*1ea0*/  ISETP.GT.U32.AND P0, PT, R0, 0x1ffffff, PT ;  /* 0x01ffffff0000780c */ /* 0x000fda0003f04070 */
[----:B------:R-:W-:Y:S05]  /*1eb0*/  @P0 BRA `(.L_x_18) ;  /* 0x0000000000100947 */ /* 0x000fea0003800000 */
[----:B------:R-:W-:-:S07]  /*1ec0*/  MOV R2, 0x1ee0 ;  /* 0x00001ee000027802 */ /* 0x000fce0000000f00 */
[----:B------:R-:W-:Y:S05]  /*1ed0*/  CALL.REL.NOINC `($__internal_0_$__cuda_sm20_rcp_rn_f32_slowpath) ;  /* 0x0000000000387944 */ /* 0x000fea0003c00000 */
[----:B------:R-:W-:Y:S01]  /*1ee0*/  MOV R0, R5 ;  /* 0x0000000500007202 */ /* 0x000fe20000000f00 */
[----:B------:R-:W-:Y:S06]  /*1ef0*/  BRA `(.L_x_19) ;  /* 0x0000000000107947 */ /* 0x000fec0003800000 */
.L_x_18:
[----:B------:R-:W0:Y:S02]  /*1f00*/  MUFU.RCP R0, R5 ;  /* 0x0000000500007308 */ /* 0x000e240000001000 */
[----:B0-----:R-:W-:-:S04]  /*1f10*/  FFMA R2, R5, R0, -1 ;  /* 0xbf80000005027423 */ /* 0x001fc80000000000 */
[----:B------:R-:W-:-:S04]  /*1f20*/  FADD.FTZ R7, -R2, -RZ ;  /* 0x800000ff02077221 */ /* 0x000fc80000010100 */
[----:B------:R-:W-:-:S07]  /*1f30*/  FFMA R0, R0, R7, R0 ;  /* 0x0000000700007223 */ /* 0x000fce0000000000 */
.L_x_19:
[----:B------:R-:W0:Y:S01]  /*1f40*/  LDC.64 R6, c[0x0][0x398] ;  /* 0x0000e600ff067b82 */ /* 0x000e220000000a00 */
[----:B------:R-:W-:Y:S02]  /*1f50*/  IMAD R5, R18, 0x40, R19 ;  /* 0x0000004012057824 */ /* 0x000fe400078e0213 */
[-C--:B------:R-:W-:Y:S01]  /*1f60*/  FMUL R9, R4, R0.reuse ;  /* 0x0000000004097220 */ /* 0x080fe20000400000 */
[----:B------:R-:W-:Y:S01]  /*1f70*/  FMUL R3, R3, R0 ;  /* 0x0000000003037220 */ /* 0x000fe20000400000 */
[----:B0-----:R-:W-:-:S05]  /*1f80*/  IMAD.WIDE R4, R5, 0x4, R6 ;  /* 0x0000000405047825 */ /* 0x001fca00078e0206 */
[----:B------:R-:W-:Y:S04]  /*1f90*/  STG.E desc[UR8][R4.64], R9 ;  /* 0x0000000904007986 */ /* 0x000fe8000c101908 */
[----:B------:R-:W-:Y:S01]  /*1fa0*/  STG.E desc[UR8][R4.64+0x80], R3 ;  /* 0x0000800304007986 */ /* 0x000fe2000c101908 */
[----:B------:R-:W-:Y:S05]  /*1fb0*/  EXIT ;  /* 0x000000000000794d */ /* 0x000fea0003800000 */
        .weak           $__internal_0_$__cuda_sm20_rcp_rn_f32_slowpath
        .type           $__internal_0_$__cuda_sm20_rcp_rn_f32_slowpath,@function
        .size           $__internal_0_$__cuda_sm20_rcp_rn_f32_slowpath,(.L_x_37 - $__internal_0_$__cuda_sm20_rcp_rn_f32_slowpath)
$__internal_0_$__cuda_sm20_rcp_rn_f32_slowpath:
[----:B------:R-:W-:-:S04]  /*1fc0*/  SHF.L.U32 R0, R5, 0x1, RZ ;  /* 0x0000000105007819 */ /* 0x000fc800000006ff */
[----:B------:R-:W-:Y:S01]  /*1fd0*/  SHF.R.U32.HI R10, RZ, 0x18, R0 ;  /* 0x00000018ff0a7819 */ /* 0x000fe20000011600 */
[----:B------:R-:W-:-:S03]  /*1fe0*/  IMAD.MOV.U32 R0, RZ, RZ, R5 ;  /* 0x000000ffff007224 */ /* 0x000fc600078e0005 */
[----:B------:R-:W-:-:S13]  /*1ff0*/  ISETP.NE.U32.AND P0, PT, R10, RZ, PT ;  /* 0x000000ff0a00720c */ /* 0x000fda0003f05070 */
[----:B------:R-:W-:Y:S05]  /*2000*/  @P0 BRA `(.L_x_20) ;  /* 0x00000000002c0947 */ /* 0x000fea0003800000 */
[----:B------:R-:W-:-:S04]  /*2010*/  SHF.L.U32 R5, R0, 0x1, RZ ;  /* 0x0000000100057819 */ /* 0x000fc800000006ff */
[----:B------:R-:W-:-:S13]  /*2020*/  ISETP.NE.AND P0, PT, R5, RZ, PT ;  /* 0x000000ff0500720c */ /* 0x000fda0003f05270 */
[----:B------:R2:W3:Y:S01]  /*2030*/  @!P0 MUFU.RCP R5, R0 ;  /* 0x0000000000058308 */ /* 0x0004e20000001000 */
[----:B------:R-:W-:Y:S05]  /*2040*/  @!P0 BRA `(.L_x_21) ;  /* 0x0000000000a48947 */ /* 0x000fea0003800000 */
[----:B------:R-:W-:-:S04]  /*2050*/  FFMA R6, R0, 1.84467440737095516160e+19, RZ ;  /* 0x5f80000000067823 */ /* 0x000fc800000000ff */
[----:B---3--:R-:W2:Y:S02]  /*2060*/  MUFU.RCP R5, R6 ;  /* 0x0000000600057308 */ /* 0x008ea40000001000 */
[----:B--2---:R-:W-:-:S04]  /*2070*/  FFMA R0, R6, R5, -1 ;  /* 0xbf80000006007423 */ /* 0x004fc80000000005 */
[----:B------:R-:W-:-:S04]  /*2080*/  FADD.FTZ R0, -R0, -RZ ;  /* 0x800000ff00007221 */ /* 0x000fc80000010100 */
[----:B------:R-:W-:-:S04]  /*2090*/  FFMA R0, R5, R0, R5 ;  /* 0x0000000005007223 */ /* 0x000fc80000000005 */
[----:B------:R-:W-:Y:S01]  /*20a0*/  FFMA R5, R0, 1.84467440737095516160e+19, RZ ;  /* 0x5f80000000057823 */ /* 0x000fe200000000ff */
[----:B------:R-:W-:Y:S06]  /*20b0*/  BRA `(.L_x_21) ;  /* 0x0000000000887947 */ /* 0x000fec0003800000 */
.L_x_20:
[----:B------:R-:W-:-:S05]  /*20c0*/  VIADD R12, R10, 0xffffff03 ;  /* 0xffffff030a0c7836 */ /* 0x000fca0000000000 */
[----:B------:R-:W-:-:S13]  /*20d0*/  ISETP.GT.U32.AND P0, PT, R12, 0x1, PT ;  /* 0x000000010c00780c */ /* 0x000fda0003f04070 */
[----:B------:R-:W-:Y:S05]  /*20e0*/  @P0 BRA `(.L_x_22) ;  /* 0x0000000000780947 */ /* 0x000fea0003800000 */
[----:B------:R-:W-:Y:S01]  /*20f0*/  LOP3.LUT R5, R0, 0x7fffff, RZ, 0xc0, !PT ;  /* 0x007fffff00057812 */ /* 0x000fe200078ec0ff */
[----:B------:R-:W-:-:S03]  /*2100*/  HFMA2 R9, -RZ, RZ, 0, 1.78813934326171875e-07 ;  /* 0x00000003ff097431 */ /* 0x000fc600000001ff */
[----:B------:R-:W-:-:S04]  /*2110*/  LOP3.LUT R5, R5, 0x3f800000, RZ, 0xfc, !PT ;  /* 0x3f80000005057812 */ /* 0x000fc800078efcff */
[----:B------:R-:W0:Y:S01]  /*2120*/  MUFU.RCP R6, R5 ;  /* 0x0000000500067308 */ /* 0x000e220000001000 */
[----:B------:R-:W-:Y:S01]  /*2130*/  SHF.L.U32 R9, R9, R12, RZ ;  /* 0x0000000c09097219 */ /* 0x000fe200000006ff */
[----:B0-----:R-:W-:-:S04]  /*2140*/  FFMA R7, R5, R6, -1 ;  /* 0xbf80000005077423 */ /* 0x001fc80000000006 */
[----:B------:R-:W-:-:S04]  /*2150*/  FADD.FTZ R7, -R7, -RZ ;  /* 0x800000ff07077221 */ /* 0x000fc80000010100 */
[CCC-:B------:R-:W-:Y:S01]  /*2160*/  FFMA.RM R8, R6.reuse, R7.reuse, R6.reuse ;  /* 0x0000000706087223 */ /* 0x1c0fe20000004006 */
[----:B------:R-:W-:-:S04]  /*2170*/  FFMA.RP R7, R6, R7, R6 ;  /* 0x0000000706077223 */ /* 0x000fc80000008006 */
[C---:B------:R-:W-:Y:S02]  /*2180*/  LOP3.LUT R6, R8.reuse, 0x7fffff, RZ, 0xc0, !PT ;  /* 0x007fffff08067812 */ /* 0x040fe400078ec0ff */
[----:B------:R-:W-:Y:S02]  /*2190*/  FSETP.NEU.FTZ.AND P0, PT, R8, R7, PT ;  /* 0x000000070800720b */ /* 0x000fe40003f1d000 */
[----:B------:R-:W-:Y:S02]  /*21a0*/  LOP3.LUT R6, R6, 0x800000, RZ, 0xfc, !PT ;  /* 0x0080000006067812 */ /* 0x000fe400078efcff */
[----:B------:R-:W-:Y:S02]  /*21b0*/  SEL R7, RZ, 0xffffffff, !P0 ;  /* 0xffffffffff077807 */ /* 0x000fe40004000000 */
[----:B------:R-:W-:-:S03]  /*21c0*/  LOP3.LUT R9, R9, R6, RZ, 0xc0, !PT ;  /* 0x0000000609097212 */ /* 0x000fc600078ec0ff */
[----:B------:R-:W-:Y:S01]  /*21d0*/  IMAD.MOV R7, RZ, RZ, -R7 ;  /* 0x000000ffff077224 */ /* 0x000fe200078e0a07 */
[----:B------:R-:W-:-:S04]  /*21e0*/  SHF.R.U32.HI R9, RZ, R12, R9 ;  /* 0x0000000cff097219 */ /* 0x000fc80000011609 */
[----:B------:R-:W-:Y:S02]  /*21f0*/  LOP3.LUT P1, RZ, R7, R12, R6, 0xf8, !PT ;  /* 0x0000000c07ff7212 */ /* 0x000fe4000782f806 */
[C---:B------:R-:W-:Y:S02]  /*2200*/  LOP3.LUT P0, RZ, R9.reuse, 0x1, RZ, 0xc0, !PT ;  /* 0x0000000109ff7812 */ /* 0x040fe4000780c0ff */
[----:B------:R-:W-:-:S04]  /*2210*/  LOP3.LUT P2, RZ, R9, 0x2, RZ, 0xc0, !PT ;  /* 0x0000000209ff7812 */ /* 0x000fc8000784c0ff */
[----:B------:R-:W-:Y:S02]  /*2220*/  PLOP3.LUT P0, PT, P0, P1, P2, 0xe0, 0x0 ;  /* 0x000000000000781c */ /* 0x000fe40000703c20 */
[----:B------:R-:W-:Y:S02]  /*2230*/  LOP3.LUT P1, RZ, R0, 0x7fffff, RZ, 0xc0, !PT ;  /* 0x007fffff00ff7812 */ /* 0x000fe4000782c0ff */
[----:B------:R-:W-:-:S04]  /*2240*/  SEL R5, RZ, 0x1, !P0 ;  /* 0x00000001ff057807 */ /* 0x000fc80004000000 */
[----:B------:R-:W-:-:S04]  /*2250*/  IADD3 R5, PT, PT, -R5, RZ, RZ ;  /* 0x000000ff05057210 */ /* 0x000fc80007ffe1ff */
[----:B------:R-:W-:Y:S01]  /*2260*/  ISETP.GE.AND P0, PT, R5, RZ, PT ;  /* 0x000000ff0500720c */ /* 0x000fe20003f06270 */
[----:B------:R-:W-:-:S05]  /*2270*/  VIADD R5, R10, 0xffffff04 ;  /* 0xffffff040a057836 */ /* 0x000fca0000000000 */
[----:B------:R-:W-:-:S07]  /*2280*/  SHF.R.U32.HI R5, RZ, R5, R6 ;  /* 0x00000005ff057219 */ /* 0x000fce0000011606 */
[----:B------:R-:W-:-:S05]  /*2290*/  @!P0 IADD3 R5, PT, PT, R5, 0x1, RZ ;  /* 0x0000000105058810 */ /* 0x000fca0007ffe0ff */
[----:B------:R-:W-:-:S05]  /*22a0*/  @!P1 IMAD.SHL.U32 R5, R5, 0x2, RZ ;  /* 0x0000000205059824 */ /* 0x000fca00078e00ff */
[----:B------:R-:W-:Y:S01]  /*22b0*/  LOP3.LUT R5, R5, 0x80000000, R0, 0xf8, !PT ;  /* 0x8000000005057812 */ /* 0x000fe200078ef800 */
[----:B------:R-:W-:Y:S06]  /*22c0*/  BRA `(.L_x_21) ;  /* 0x0000000000047947 */ /* 0x000fec0003800000 */
.L_x_22:
[----:B------:R0:W1:Y:S02]  /*22d0*/  MUFU.RCP R5, R0 ;  /* 0x0000000000057308 */ /* 0x0000640000001000 */
.L_x_21:
[----:B------:R-:W-:Y:S02]  /*22e0*/  MOV R6, R2 ;  /* 0x0000000200067202 */ /* 0x000fe40000000f00 */
[----:B------:R-:W-:-:S04]  /*22f0*/  MOV R7, 0x0 ;  /* 0x0000000000077802 */ /* 0x000fc80000000f00 */
[----:B0123--:R-:W-:Y:S05]  /*2300*/  RET.REL.NODEC R6 `(_Z19flashattn_v2_kernelPKfS0_S0_Pf) ;  /* 0xffffffdc063c7950 */ /* 0x00ffea0003c3ffff */
.L_x_23:
[----:B------:R-:W-:-:S00]  /*2310*/  BRA `(.L_x_23) ;  /* 0xfffffffc00fc7947 */ /* 0x000fc0000383ffff */
[----:B------:R-:W-:-:S00]  /*2320*/  NOP ;  /* 0x0000000000007918 */ /* 0x000fc00000000000 */
        /* <DEDUP_REMOVED lines=13> */
.L_x_37:


//--------------------- .text._Z17attn_naive_kernelPKfS0_S0_Pf --------------------------
	.section	.text._Z17attn_naive_kernelPKfS0_S0_Pf,"ax",@progbits
	.align	128
        .global         _Z17attn_naive_kernelPKfS0_S0_Pf
        .type           _Z17attn_naive_kernelPKfS0_S0_Pf,@function
        .size           _Z17attn_naive_kernelPKfS0_S0_Pf,(.L_x_38 - _Z17attn_naive_kernelPKfS0_S0_Pf)
        .other          _Z17attn_naive_kernelPKfS0_S0_Pf,@"STO_CUDA_ENTRY STV_DEFAULT"
_Z17attn_naive_kernelPKfS0_S0_Pf:
.text._Z17attn_naive_kernelPKfS0_S0_Pf:
[----:B------:R-:W-:Y:S01]  /*0000*/  LDC R1, c[0x0][0x37c] ;  /* 0x0000df00ff017b82 */ /* 0x000fe20000000800 */
[----:B------:R-:W0:Y:S01]  /*0010*/  S2R R12, SR_TID.X ;  /* 0x00000000000c7919 */ /* 0x000e220000002100 */
[----:B------:R-:W1:Y:S01]  /*0020*/  S2R R11, SR_CTAID.X ;  /* 0x00000000000b7919 */ /* 0x000e620000002500 */
[----:B0-----:R-:W-:-:S04]  /*0030*/  ISETP.GT.U32.AND P0, PT, R12, 0x3f, PT ;  /* 0x0000003f0c00780c */ /* 0x001fc80003f04070 */
[----:B-1----:R-:W-:-:S13]  /*0040*/  ISETP.GT.U32.OR P0, PT, R11, 0x1ff, P0 ;  /* 0x000001ff0b00780c */ /* 0x002fda0000704470 */
[----:B------:R-:W-:Y:S05]  /*0050*/  @P0 EXIT ;  /* 0x000000000000094d */ /* 0x000fea0003800000 */
[----:B------:R-:W0:Y:S01]  /*0060*/  LDC.64 R6, c[0x0][0x380] ;  /* 0x0000e000ff067b82 */ /* 0x000e220000000a00 */
[----:B------:R-:W1:Y:S01]  /*0070*/  LDCU.64 UR6, c[0x0][0x358] ;  /* 0x00006b00ff0677ac */ /* 0x000e620008000a00 */
[----:B------:R-:W-:-:S04]  /*0080*/  SHF.L.U32 R11, R11, 0x6, RZ ;  /* 0x000000060b0b7819 */ /* 0x000fc800000006ff */
[C---:B------:R-:W-:Y:S02]  /*0090*/  IADD3 R15, PT, PT, R11.reuse, 0x10, RZ ;  /* 0x000000100b0f7810 */ /* 0x040fe40007ffe0ff */
[C---:B------:R-:W-:Y:S02]  /*00a0*/  IADD3 R9, PT, PT, R11.reuse, 0x20, RZ ;  /* 0x000000200b097810 */ /* 0x040fe40007ffe0ff */
[C---:B------:R-:W-:Y:S01]  /*00b0*/  IADD3 R3, PT, PT, R11.reuse, 0x30, RZ ;  /* 0x000000300b037810 */ /* 0x040fe20007ffe0ff */
[----:B0-----:R-:W-:-:S04]  /*00c0*/  IMAD.WIDE.U32 R4, R11, 0x4, R6 ;  /* 0x000000040b047825 */ /* 0x001fc800078e0006 */
[--C-:B------:R-:W-:Y:S01]  /*00d0*/  IMAD.WIDE.U32 R14, R15, 0x4, R6.reuse ;  /* 0x000000040f0e7825 */ /* 0x100fe200078e0006 */
[----:B-1----:R0:W5:Y:S03]  /*00e0*/  LDG.E R0, desc[UR6][R4.64] ;  /* 0x0000000604007981 */ /* 0x002166000c1e1900 */
[--C-:B------:R-:W-:Y:S01]  /*00f0*/  IMAD.WIDE.U32 R8, R9, 0x4, R6.reuse ;  /* 0x0000000409087825 */ /* 0x100fe200078e0006 */
[----:B------:R0:W5:Y:S03]  /*0100*/  LDG.E R13, desc[UR6][R4.64+0x4] ;  /* 0x00000406040d7981 */ /* 0x000166000c1e1900 */
[----:B------:R-:W-:Y:S01]  /*0110*/  IMAD.WIDE.U32 R6, R3, 0x4, R6 ;  /* 0x0000000403067825 */ /* 0x000fe200078e0006 */
[----:B------:R0:W5:Y:S04]  /*0120*/  LDG.E R20, desc[UR6][R4.64+0x8] ;  /* 0x0000080604147981 */ /* 0x000168000c1e1900 */
        /* <DEDUP_REMOVED lines=60> */
[----:B------:R0:W5:Y:S01]  /*04f0*/  LDG.E R81, desc[UR6][R6.64+0x3c] ;  /* 0x00003c0606517981 */ /* 0x000162000c1e1900 */
[----:B------:R-:W-:Y:S01]  /*0500*/  HFMA2 R82, -RZ, RZ, 0, 0 ;  /* 0x00000000ff527431 */ /* 0x000fe200000001ff */
[----:B------:R-:W-:-:S07]  /*0510*/  MOV R10, 0xe0ad78ec ;  /* 0xe0ad78ec000a7802 */ /* 0x000fce0000000f00 */
.L_x_24:
[----:B------:R-:W1:Y:S01]  /*0520*/  LDC.64 R2, c[0x0][0x388] ;  /* 0x0000e200ff027b82 */ /* 0x000e620000000a00 */
[----:B------:R-:W-:-:S05]  /*0530*/  SHF.L.U32 R83, R82, 0x6, RZ ;  /* 0x0000000652537819 */ /* 0x000fca00000006ff */
[----:B-1----:R-:W-:-:S05]  /*0540*/  IMAD.WIDE.U32 R16, R83, 0x4, R2 ;  /* 0x0000000453107825 */ /* 0x002fca00078e0002 */
[----:B------:R-:W2:Y:S04]  /*0550*/  LDG.E R85, desc[UR6][R16.64] ;  /* 0x0000000610557981 */ /* 0x000ea8000c1e1900 */
[----:B------:R-:W3:Y:S04]  /*0560*/  LDG.E R86, desc[UR6][R16.64+0x4] ;  /* 0x0000040610567981 */ /* 0x000ee8000c1e1900 */
[----:B------:R-:W4:Y:S04]  /*0570*/  LDG.E R87, desc[UR6][R16.64+0x8] ;  /* 0x0000080610577981 */ /* 0x000f28000c1e1900 */
[----:B------:R-:W4:Y:S04]  /*0580*/  LDG.E R18, desc[UR6][R16.64+0xc] ;  /* 0x00000c0610127981 */ /* 0x000f28000c1e1900 */
[----:B------:R-:W4:Y:S04]  /*0590*/  LDG.E R19, desc[UR6][R16.64+0x10] ;  /* 0x0000100610137981 */ /* 0x000f28000c1e1900 */
[----:B------:R-:W4:Y:S04]  /*05a0*/  LDG.E R90, desc[UR6][R16.64+0x14] ;  /* 0x00001406105a7981 */ /* 0x000f28000c1e1900 */
[----:B------:R-:W4:Y:S04]  /*05b0*/  LDG.E R89, desc[UR6][R16.64+0x18] ;  /* 0x0000180610597981 */ /* 0x000f28000c1e1900 */
[----:B------:R-:W4:Y:S01]  /*05c0*/  LDG.E R88, desc[UR6][R16.64+0x1c] ;  /* 0x00001c0610587981 */ /* 0x000f22000c1e1900 */
[----:B--2--5:R-:W-:-:S04]  /*05d0*/  FFMA R84, R0, R85, RZ ;  /* 0x0000005500547223 */ /* 0x024fc800000000ff */
[----:B---3--:R-:W-:Y:S02]  /*05e0*/  FFMA R85, R13, R86, R84 ;  /* 0x000000560d557223 */ /* 0x008fe40000000054 */
[----:B------:R-:W2:Y:S02]  /*05f0*/  LDG.E R86, desc[UR6][R16.64+0x24] ;  /* 0x0000240610567981 */ /* 0x000ea4000c1e1900 */
[----:B----4-:R-:W-:Y:S02]  /*0600*/  FFMA R84, R20, R87, R85 ;  /* 0x0000005714547223 */ /* 0x010fe40000000055 */
[----:B------:R-:W3:Y:S02]  /*0610*/  LDG.E R87, desc[UR6][R16.64+0x20] ;  /* 0x0000200610577981 */ /* 0x000ee4000c1e1900 */
[----:B------:R-:W-:Y:S02]  /*0620*/  FFMA R85, R21, R18, R84 ;  /* 0x0000001215557223 */ /* 0x000fe40000000054 */
[----:B------:R-:W4:Y:S02]  /*0630*/  LDG.E R84, desc[UR6][R16.64+0x2c] ;  /* 0x00002c0610547981 */ /* 0x000f24000c1e1900 */
[----:B------:R-:W-:-:S02]  /*0640*/  FFMA R18, R22, R19, R85 ;  /* 0x0000001316127223 */ /* 0x000fc40000000055 */
[----:B------:R-:W4:Y:S02]  /*0650*/  LDG.E R85, desc[UR6][R16.64+0x28] ;  /* 0x0000280610557981 */ /* 0x000f24000c1e1900 */
[----:B------:R-:W-:-:S04]  /*0660*/  FFMA R19, R23, R90, R18 ;  /* 0x0000005a17137223 */ /* 0x000fc80000000012 */
[----:B------:R-:W-:Y:S02]  /*0670*/  FFMA R18, R24, R89, R19 ;  /* 0x0000005918127223 */ /* 0x000fe40000000013 */
[----:B------:R-:W4:Y:S02]  /*0680*/  LDG.E R89, desc[UR6][R16.64+0x38] ;  /* 0x0000380610597981 */ /* 0x000f24000c1e1900 */
[----:B------:R-:W-:Y:S02]  /*0690*/  FFMA R19, R25, R88, R18 ;  /* 0x0000005819137223 */ /* 0x000fe40000000012 */
[----:B------:R-:W4:Y:S02]  /*06a0*/  LDG.E R88, desc[UR6][R16.64+0x3c] ;  /* 0x00003c0610587981 */ /* 0x000f24000c1e1900 */
[----:B---3--:R-:W-:Y:S02]  /*06b0*/  FFMA R18, R26, R87, R19 ;  /* 0x000000571a127223 */ /* 0x008fe40000000013 */
[----:B------:R-:W3:Y:S02]  /*06c0*/  LDG.E R87, desc[UR6][R16.64+0x30] ;  /* 0x0000300610577981 */ /* 0x000ee4000c1e1900 */
[----:B--2---:R-:W-:-:S02]  /*06d0*/  FFMA R93, R27, R86, R18 ;  /* 0x000000561b5d7223 */ /* 0x004fc40000000012 */
[----:B------:R-:W2:Y:S01]  /*06e0*/  LDG.E R86, desc[UR6][R16.64+0x34] ;  /* 0x0000340610567981 */ /* 0x000ea2000c1e1900 */
[----:B------:R-:W-:-:S05]  /*06f0*/  IADD3 R19, PT, PT, R83, 0x10, RZ ;  /* 0x0000001053137810 */ /* 0x000fca0007ffe0ff */
[----:B------:R-:W-:-:S05]  /*0700*/  IMAD.WIDE.U32 R18, R19, 0x4, R2 ;  /* 0x0000000413127825 */ /* 0x000fca00078e0002 */
[----:B------:R-:W2:Y:S01]  /*0710*/  LDG.E R91, desc[UR6][R18.64] ;  /* 0x00000006125b7981 */ /* 0x000ea2000c1e1900 */
[----:B----4-:R-:W-:-:S03]  /*0720*/  FFMA R90, R28, R85, R93 ;  /* 0x000000551c5a7223 */ /* 0x010fc6000000005d */
[----:B------:R-:W4:Y:S01]  /*0730*/  LDG.E R85, desc[UR6][R18.64+0x8] ;  /* 0x0000080612557981 */ /* 0x000f22000c1e1900 */
[----:B------:R-:W-:-:S03]  /*0740*/  FFMA R93, R29, R84, R90 ;  /* 0x000000541d5d7223 */ /* 0x000fc6000000005a */
[----:B------:R-:W4:Y:S01]  /*0750*/  LDG.E R84, desc[UR6][R18.64+0x4] ;  /* 0x0000040612547981 */ /* 0x000f22000c1e1900 */
[----:B---3--:R-:W-:-:S04]  /*0760*/  FFMA R90, R30, R87, R93 ;  /* 0x000000571e5a7223 */ /* 0x008fc8000000005d */
[----:B--2---:R-:W-:Y:S02]  /*0770*/  FFMA R87, R31, R86, R90 ;  /* 0x000000561f577223 */ /* 0x004fe4000000005a */
[----:B------:R-:W2:Y:S02]  /*0780*/  LDG.E R90, desc[UR6][R18.64+0xc] ;  /* 0x00000c06125a7981 */ /* 0x000ea4000c1e1900 */
[----:B------:R-:W-:Y:S02]  /*0790*/  FFMA R86, R32, R89, R87 ;  /* 0x0000005920567223 */ /* 0x000fe40000000057 */
[----:B------:R-:W3:Y:S02]  /*07a0*/  LDG.E R89, desc[UR6][R18.64+0x10] ;  /* 0x0000100612597981 */ /* 0x000ee4000c1e1900 */
[----:B------:R-:W-:Y:S02]  /*07b0*/  FFMA R87, R33, R88, R86 ;  /* 0x0000005821577223 */ /* 0x000fe40000000056 */
[----:B------:R-:W3:Y:S02]  /*07c0*/  LDG.E R88, desc[UR6][R18.64+0x14] ;  /* 0x0000140612587981 */ /* 0x000ee4000c1e1900 */
[----:B------:R-:W-:-:S02]  /*07d0*/  FFMA R16, R34, R91, R87 ;  /* 0x0000005b22107223 */ /* 0x000fc40000000057 */
[----:B------:R-:W3:Y:S04]  /*07e0*/  LDG.E R87, desc[UR6][R18.64+0x18] ;  /* 0x0000180612577981 */ /* 0x000ee8000c1e1900 */
[----:B------:R-:W3:Y:S01]  /*07f0*/  LDG.E R86, desc[UR6][R18.64+0x1c] ;  /* 0x00001c0612567981 */ /* 0x000ee2000c1e1900 */
[----:B----4-:R-:W-:-:S03]  /*0800*/  FFMA R17, R35, R84, R16 ;  /* 0x0000005423117223 */ /* 0x010fc60000000010 */
[----:B------:R-:W4:Y:S01]  /*0810*/  LDG.E R16, desc[UR6][R18.64+0x24] ;  /* 0x0000240612107981 */ /* 0x000f22000c1e1900 */
[----:B------:R-:W-:-:S03]  /*0820*/  FFMA R84, R36, R85, R17 ;  /* 0x0000005524547223 */ /* 0x000fc60000000011 */
[----:B------:R-:W4:Y:S01]  /*0830*/  LDG.E R17, desc[UR6][R18.64+0x20] ;  /* 0x0000200612117981 */ /* 0x000f22000c1e1900 */
[----:B--2---:R-:W-:-:S04]  /*0840*/  FFMA R85, R37, R90, R84 ;  /* 0x0000005a25557223 */ /* 0x004fc80000000054 */
[----:B---3--:R-:W-:Y:S02]  /*0850*/  FFMA R84, R38, R89, R85 ;  /* 0x0000005926547223 */ /* 0x008fe40000000055 */
[----:B------:R-:W2:Y:S02]  /*0860*/  LDG.E R89, desc[UR6][R18.64+0x30] ;  /* 0x0000300612597981 */ /* 0x000ea4000c1e1900 */
[----:B------:R-:W-:Y:S02]  /*0870*/  FFMA R85, R39, R88, R84 ;  /* 0x0000005827557223 */ /* 0x000fe40000000054 */
[----:B------:R-:W3:Y:S02]  /*0880*/  LDG.E R88, desc[UR6][R18.64+0x3c] ;  /* 0x00003c0612587981 */ /* 0x000ee4000c1e1900 */
[----:B------:R-:W-:Y:S02]  /*0890*/  FFMA R84, R40, R87, R85 ;  /* 0x0000005728547223 */ /* 0x000fe40000000055 */
[----:B------:R-:W2:Y:S02]  /*08a0*/  LDG.E R85, desc[UR6][R18.64+0x28] ;  /* 0x0000280612557981 */ /* 0x000ea4000c1e1900 */
[----:B------:R-:W-:-:S02]  /*08b0*/  FFMA R91, R41, R86, R84 ;  /* 0x00000056295b7223 */ /* 0x000fc40000000054 */
[----:B------:R-:W3:Y:S04]  /*08c0*/  LDG.E R84, desc[UR6][R18.64+0x2c] ;  /* 0x00002c0612547981 */ /* 0x000ee8000c1e1900 */
[----:B------:R-:W3:Y:S04]  /*08d0*/  LDG.E R86, desc[UR6][R18.64+0x34] ;  /* 0x0000340612567981 */ /* 0x000ee8000c1e1900 */
[----:B------:R-:W3:Y:S01]  /*08e0*/  LDG.E R87, desc[UR6][R18.64+0x38] ;  /* 0x0000380612577981 */ /* 0x000ee2000c1e1900 */
[----:B----4-:R-:W-:-:S04]  /*08f0*/  FFMA R90, R42, R17, R91 ;  /* 0x000000112a5a7223 */ /* 0x010fc8000000005b */
[----:B------:R-:W-:Y:S01]  /*0900*/  FFMA R93, R43, R16, R90 ;  /* 0x000000102b5d7223 */ /* 0x000fe2000000005a */
[----:B------:R-:W-:-:S05]  /*0910*/  IADD3 R17, PT, PT, R83, 0x20, RZ ;  /* 0x0000002053117810 */ /* 0x000fca0007ffe0ff */
[----:B------:R-:W-:-:S05]  /*0920*/  IMAD.WIDE.U32 R16, R17, 0x4, R2 ;  /* 0x0000000411107825 */ /* 0x000fca00078e0002 */
[----:B------:R-:W4:Y:S04]  /*0930*/  LDG.E R91, desc[UR6][R16.64] ;  /* 0x00000006105b7981 */ /* 0x000f28000c1e1900 */
[----:B------:R-:W4:Y:S04]  /*0940*/  LDG.E R19, desc[UR6][R16.64+0x18] ;  /* 0x0000180610137981 */ /* 0x000f28000c1e1900 */
[----:B------:R-:W4:Y:S01]  /*0950*/  LDG.E R18, desc[UR6][R16.64+0x1c] ;  /* 0x00001c0610127981 */ /* 0x000f22000c1e1900 */
[----:B--2---:R-:W-:-:S04]  /*0960*/  FFMA R90, R44, R85, R93 ;  /* 0x000000552c5a7223 */ /* 0x004fc8000000005d */
[----:B---3--:R-:W-:Y:S02]  /*0970*/  FFMA R85, R45, R84, R90 ;  /* 0x000000542d557223 */ /* 0x008fe4000000005a */
[----:B------:R-:W2:Y:S02]  /*0980*/  LDG.E R90, desc[UR6][R16.64+0xc] ;  /* 0x00000c06105a7981 */ /* 0x000ea4000c1e1900 */
[----:B------:R-:W-:Y:S02]  /*0990*/  FFMA R84, R46, R89, R85 ;  /* 0x000000592e547223 */ /* 0x000fe40000000055 */
[----:B------:R-:W3:Y:S02]  /*09a0*/  LDG.E R89, desc[UR6][R16.64+0x8] ;  /* 0x0000080610597981 */ /* 0x000ee4000c1e1900 */
[----:B------:R-:W-:-:S04]  /*09b0*/  FFMA R85, R47, R86, R84 ;  /* 0x000000562f557223 */ /* 0x000fc80000000054 */
[----:B------:R-:W-:Y:S02]  /*09c0*/  FFMA R84, R48, R87, R85 ;  /* 0x0000005730547223 */ /* 0x000fe40000000055 */
[----:B------:R-:W2:Y:S02]  /*09d0*/  LDG.E R85, desc[UR6][R16.64+0x10] ;  /* 0x0000100610557981 */ /* 0x000ea4000c1e1900 */
[----:B------:R-:W-:Y:S02]  /*09e0*/  FFMA R87, R49, R88, R84 ;  /* 0x0000005831577223 */ /* 0x000fe40000000054 */
[----:B------:R-:W3:Y:S04]  /*09f0*/  LDG.E R88, desc[UR6][R16.64+0x4] ;  /* 0x0000040610587981 */ /* 0x000ee8000c1e1900 */
[----:B------:R-:W2:Y:S01]  /*0a00*/  LDG.E R84, desc[UR6][R16.64+0x14] ;  /* 0x0000140610547981 */ /* 0x000ea2000c1e1900 */
[----:B----4-:R-:W-:-:S04]  /*0a10*/  FFMA R86, R50, R91, R87 ;  /* 0x0000005b32567223 */ /* 0x010fc80000000057 */
[----:B---3--:R-:W-:Y:S02]  /*0a20*/  FFMA R87, R51, R88, R86 ;  /* 0x0000005833577223 */ /* 0x008fe40000000056 */
[----:B------:R-:W3:Y:S02]  /*0a30*/  LDG.E R88, desc[UR6][R16.64+0x20] ;  /* 0x0000200610587981 */ /* 0x000ee4000c1e1900 */
[----:B------:R-:W-:Y:S02]  /*0a40*/  FFMA R86, R52, R89, R87 ;  /* 0x0000005934567223 */ /* 0x000fe40000000057 */
[----:B------:R-:W4:Y:S02]  /*0a50*/  LDG.E R89, desc[UR6][R16.64+0x24] ;  /* 0x0000240610597981 */ /* 0x000f24000c1e1900 */
[----:B--2---:R-:W-:Y:S02]  /*0a60*/  FFMA R87, R53, R90, R86 ;  /* 0x0000005a35577223 */ /* 0x004fe40000000056 */
[----:B------:R-:W2:Y:S02]  /*0a70*/  LDG.E R90, desc[UR6][R16.64+0x28] ;  /* 0x00002806105a7981 */ /* 0x000ea4000c1e1900 */
[----:B------:R-:W-:-:S04]  /*0a80*/  FFMA R86, R54, R85, R87 ;  /* 0x0000005536567223 */ /* 0x000fc80000000057 */
[----:B------:R-:W-:Y:S02]  /*0a90*/  FFMA R85, R55, R84, R86 ;  /* 0x0000005437557223 */ /* 0x000fe40000000056 */
[----:B------:R-:W2:Y:S02]  /*0aa0*/  LDG.E R86, desc[UR6][R16.64+0x2c] ;  /* 0x00002c0610567981 */ /* 0x000ea4000c1e1900 */
[----:B------:R-:W-:Y:S02]  /*0ab0*/  FFMA R84, R56, R19, R85 ;  /* 0x0000001338547223 */ /* 0x000fe40000000055 */
[----:B------:R-:W2:Y:S02]  /*0ac0*/  LDG.E R19, desc[UR6][R16.64+0x30] ;  /* 0x0000300610137981 */ /* 0x000ea4000c1e1900 */
[----:B------:R-:W-:Y:S02]  /*0ad0*/  FFMA R87, R57, R18, R84 ;  /* 0x0000001239577223 */ /* 0x000fe40000000054 */
[----:B------:R-:W2:Y:S04]  /*0ae0*/  LDG.E R84, desc[UR6][R16.64+0x34] ;  /* 0x0000340610547981 */ /* 0x000ea8000c1e1900 */
[----:B------:R-:W2:Y:S01]  /*0af0*/  LDG.E R85, desc[UR6][R16.64+0x38] ;  /* 0x0000380610557981 */ /* 0x000ea2000c1e1900 */
[----:B------:R-:W-:Y:S01]  /*0b00*/  IADD3 R83, PT, PT, R83, 0x30, RZ ;  /* 0x0000003053537810 */ /* 0x000fe20007ffe0ff */
[----:B---3--:R-:W-:-:S04]  /*0b10*/  FFMA R88, R58, R88, R87 ;  /* 0x000000583a587223 */ /* 0x008fc80000000057 */
[----:B----4-:R-:W-:-:S04]  /*0b20*/  FFMA R89, R59, R89, R88 ;  /* 0x000000593b597223 */ /* 0x010fc80000000058 */
[----:B--2---:R-:W-:-:S04]  /*0b30*/  FFMA R90, R60, R90, R89 ;  /* 0x0000005a3c5a7223 */ /* 0x004fc80000000059 */
[----:B------:R-:W-:Y:S02]  /*0b40*/  FFMA R87, R61, R86, R90 ;  /* 0x000000563d577223 */ /* 0x000fe4000000005a */
[----:B------:R-:W2:Y:S02]  /*0b50*/  LDG.E R86, desc[UR6][R16.64+0x3c] ;  /* 0x00003c0610567981 */ /* 0x000ea4000c1e1900 */
[----:B------:R-:W-:Y:S01]  /*0b60*/  FFMA R88, R62, R19, R87 ;  /* 0x000000133e587223 */ /* 0x000fe20000000057 */
[----:B------:R-:W-:-:S05]  /*0b70*/  IMAD.WIDE.U32 R18, R83, 0x4, R2 ;  /* 0x0000000453127825 */ /* 0x000fca00078e0002 */
[----:B------:R-:W3:Y:S01]  /*0b80*/  LDG.E R87, desc[UR6][R18.64] ;  /* 0x0000000612577981 */ /* 0x000ee2000c1e1900 */
[----:B------:R-:W-:-:S03]  /*0b90*/  FFMA R83, R63, R84, R88 ;  /* 0x000000543f537223 */ /* 0x000fc60000000058 */
[----:B------:R-:W4:Y:S04]  /*0ba0*/  LDG.E R88, desc[UR6][R18.64+0x4] ;  /* 0x0000040612587981 */ /* 0x000f28000c1e1900 */
[----:B------:R-:W4:Y:S04]  /*0bb0*/  LDG.E R89, desc[UR6][R18.64+0x8] ;  /* 0x0000080612597981 */ /* 0x000f28000c1e1900 */
[----:B------:R-:W4:Y:S01]  /*0bc0*/  LDG.E R90, desc[UR6][R18.64+0xc] ;  /* 0x00000c06125a7981 */ /* 0x000f22000c1e1900 */
[----:B------:R-:W-:-:S03]  /*0bd0*/  FFMA R92, R64, R85, R83 ;  /* 0x00000055405c7223 */ /* 0x000fc60000000053 */
[----:B------:R-:W4:Y:S04]  /*0be0*/  LDG.E R85, desc[UR6][R18.64+0x10] ;  /* 0x0000100612557981 */ /* 0x000f28000c1e1900 */
[----:B------:R-:W4:Y:S04]  /*0bf0*/  LDG.E R84, desc[UR6][R18.64+0x14] ;  /* 0x0000140612547981 */ /* 0x000f28000c1e1900 */
[----:B------:R-:W4:Y:S01]  /*0c00*/  LDG.E R83, desc[UR6][R18.64+0x18] ;  /* 0x0000180612537981 */ /* 0x000f22000c1e1900 */
[----:B--2---:R-:W-:-:S04]  /*0c10*/  FFMA R17, R65, R86, R92 ;  /* 0x0000005641117223 */ /* 0x004fc8000000005c */
[----:B---3--:R-:W-:-:S04]  /*0c20*/  FFMA R16, R66, R87, R17 ;  /* 0x0000005742107223 */ /* 0x008fc80000000011 */
[----:B----4-:R-:W-:Y:S02]  /*0c30*/  FFMA R17, R67, R88, R16 ;  /* 0x0000005843117223 */ /* 0x010fe40000000010 */
[----:B------:R-:W2:Y:S02]  /*0c40*/  LDG.E R88, desc[UR6][R18.64+0x2c] ;  /* 0x00002c0612587981 */ /* 0x000ea4000c1e1900 */
[----:B------:R-:W-:Y:S02]  /*0c50*/  FFMA R16, R68, R89, R17 ;  /* 0x0000005944107223 */ /* 0x000fe40000000011 */
[----:B------:R-:W3:Y:S02]  /*0c60*/  LDG.E R89, desc[UR6][R18.64+0x28] ;  /* 0x0000280612597981 */ /* 0x000ee4000c1e1900 */
[----:B------:R-:W-:Y:S02]  /*0c70*/  FFMA R17, R69, R90, R16 ;  /* 0x0000005a45117223 */ /* 0x000fe40000000010 */
[----:B------:R-:W4:Y:S02]  /*0c80*/  LDG.E R16, desc[UR6][R18.64+0x1c] ;  /* 0x00001c0612107981 */ /* 0x000f24000c1e1900 */
[----:B------:R-:W-:-:S02]  /*0c90*/  FFMA R86, R70, R85, R17 ;  /* 0x0000005546567223 */ /* 0x000fc40000000011 */
[----:B------:R-:W2:Y:S02]  /*0ca0*/  LDG.E R17, desc[UR6][R18.64+0x20] ;  /* 0x0000200612117981 */ /* 0x000ea4000c1e1900 */
[----:B------:R-:W-:Y:S02]  /*0cb0*/  FFMA R85, R71, R84, R86 ;  /* 0x0000005447557223 */ /* 0x000fe40000000056 */
[----:B------:R-:W3:Y:S02]  /*0cc0*/  LDG.E R84, desc[UR6][R18.64+0x24] ;  /* 0x0000240612547981 */ /* 0x000ee4000c1e1900 */
[----:B------:R-:W-:Y:S02]  /*0cd0*/  FFMA R92, R72, R83, R85 ;  /* 0x00000053485c7223 */ /* 0x000fe40000000055 */
[----:B------:R-:W3:Y:S04]  /*0ce0*/  LDG.E R85, desc[UR6][R18.64+0x30] ;  /* 0x0000300612557981 */ /* 0x000ee8000c1e1900 */
[----:B------:R-:W3:Y:S04]  /*0cf0*/  LDG.E R86, desc[UR6][R18.64+0x34] ;  /* 0x0000340612567981 */ /* 0x000ee8000c1e1900 */
[----:B------:R-:W3:Y:S04]  /*0d00*/  LDG.E R83, desc[UR6][R18.64+0x38] ;  /* 0x0000380612537981 */ /* 0x000ee8000c1e1900 */
[----:B------:R-:W3:Y:S01]  /*0d10*/  LDG.E R90, desc[UR6][R18.64+0x3c] ;  /* 0x00003c06125a7981 */ /* 0x000ee2000c1e1900 */
[----:B------:R-:W-:-:S04]  /*0d20*/  IADD3 R82, PT, PT, R82, 0x1, RZ ;  /* 0x0000000152527810 */ /* 0x000fc80007ffe0ff */
[----:B------:R-:W-:Y:S01]  /*0d30*/  ISETP.NE.AND P0, PT, R82, 0x200, PT ;  /* 0x000002005200780c */ /* 0x000fe20003f05270 */
[----:B----4-:R-:W-:-:S04]  /*0d40*/  FFMA R87, R73, R16, R92 ;  /* 0x0000001049577223 */ /* 0x010fc8000000005c */
[----:B--2---:R-:W-:-:S04]  /*0d50*/  FFMA R16, R74, R17, R87 ;  /* 0x000000114a107223 */ /* 0x004fc80000000057 */
[----:B---3--:R-:W-:-:S04]  /*0d60*/  FFMA R17, R75, R84, R16 ;  /* 0x000000544b117223 */ /* 0x008fc80000000010 */
[----:B------:R-:W-:-:S04]  /*0d70*/  FFMA R16, R76, R89, R17 ;  /* 0x000000594c107223 */ /* 0x000fc80000000011 */
[----:B------:R-:W-:-:S04]  /*0d80*/  FFMA R17, R77, R88, R16 ;  /* 0x000000584d117223 */ /* 0x000fc80000000010 */
[----:B------:R-:W-:-:S04]  /*0d90*/  FFMA R16, R78, R85, R17 ;  /* 0x000000554e107223 */ /* 0x000fc80000000011 */
[----:B------:R-:W-:-:S04]  /*0da0*/  FFMA R17, R79, R86, R16 ;  /* 0x000000564f117223 */ /* 0x000fc80000000010 */
[----:B------:R-:W-:-:S04]  /*0db0*/  FFMA R16, R80, R83, R17 ;  /* 0x0000005350107223 */ /* 0x000fc80000000011 */
[----:B------:R-:W-:-:S04]  /*0dc0*/  FFMA R16, R81, R90, R16 ;  /* 0x0000005a51107223 */ /* 0x000fc80000000010 */
[----:B------:R-:W-:-:S05]  /*0dd0*/  FMUL R17, R16, 0.125 ;  /* 0x3e00000010117820 */ /* 0x000fca0000400000 */
[----:B------:R-:W-:Y:S01]  /*0de0*/  FMNMX R10, R17, R10, !PT ;  /* 0x0000000a110a7209 */ /* 0x000fe20007800000 */
[----:B------:R-:W-:Y:S06]  /*0df0*/  @P0 BRA `(.L_x_24) ;  /* 0xfffffff400c80947 */ /* 0x000fec000383ffff */
        /* <DEDUP_REMOVED lines=26> */
[----:B0-----:R1:W5:Y:S04]  /*0fa0*/  LDG.E R14, desc[UR6][R8.64+0x28] ;  /* 0x00002806080e7981 */ /* 0x001368000c1e1900 */
        /* <DEDUP_REMOVED lines=38> */
[----:B------:R-:W-:-:S07]  /*1210*/  MOV R77, RZ ;  /* 0x000000ff004d7202 */ /* 0x000fce0000000f00 */
.L_x_25:
        /* <DEDUP_REMOVED lines=14> */
[----:B------:R-:W4:Y:S01]  /*1300*/  LDG.E R78, desc[UR6][R6.64+0x30] ;  /* 0x00003006064e7981 */ /* 0x000f22000c1e1900 */
[----:B--2--5:R-:W-:-:S04]  /*1310*/  FFMA R87, R0, R87, RZ ;  /* 0x0000005700577223 */ /* 0x024fc800000000ff */
[----:B---3--:R-:W-:-:S04]  /*1320*/  FFMA R84, R62, R84, R87 ;  /* 0x000000543e547223 */ /* 0x008fc80000000057 */
[----:B----4-:R-:W-:-:S04]  /*1330*/  FFMA R87, R63, R86, R84 ;  /* 0x000000563f577223 */ /* 0x010fc80000000054 */
[----:B------:R-:W-:Y:S02]  /*1340*/  FFMA R88, R64, R88, R87 ;  /* 0x0000005840587223 */ /* 0x000fe40000000057 */
[----:B------:R-:W2:Y:S02]  /*1350*/  LDG.E R87, desc[UR6][R6.64+0x3c] ;  /* 0x00003c0606577981 */ /* 0x000ea4000c1e1900 */
[----:B------:R-:W-:-:S04]  /*1360*/  FFMA R89, R65, R89, R88 ;  /* 0x0000005941597223 */ /* 0x000fc80000000058 */
[----:B------:R-:W-:-:S04]  /*1370*/  FFMA R84, R66, R83, R89 ;  /* 0x0000005342547223 */ /* 0x000fc80000000059 */
[----:B------:R-:W-:-:S04]  /*1380*/  FFMA R83, R67, R80, R84 ;  /* 0x0000005043537223 */ /* 0x000fc80000000054 */
[----:B------:R-:W-:Y:S02]  /*1390*/  FFMA R80, R68, R9, R83 ;  /* 0x0000000944507223 */ /* 0x000fe40000000053 */
[----:B------:R-:W3:Y:S01]  /*13a0*/  LDG.E R83, desc[UR6][R6.64+0x34] ;  /* 0x0000340606537981 */ /* 0x000ee2000c1e1900 */
[----:B------:R-:W-:Y:S01]  /*13b0*/  IADD3 R9, PT, PT, R79, 0x10, RZ ;  /* 0x000000104f097810 */ /* 0x000fe20007ffe0ff */
[----:B------:R-:W-:Y:S02]  /*13c0*/  FFMA R89, R69, R8, R80 ;  /* 0x0000000845597223 */ /* 0x000fe40000000050 */
[----:B------:R0:W4:Y:S02]  /*13d0*/  LDG.E R80, desc[UR6][R6.64+0x38] ;  /* 0x0000380606507981 */ /* 0x000124000c1e1900 */
[----:B------:R-:W-:-:S05]  /*13e0*/  IMAD.WIDE.U32 R8, R9, 0x4, R2 ;  /* 0x0000000409087825 */ /* 0x000fca00078e0002 */
[----:B------:R-:W2:Y:S01]  /*13f0*/  LDG.E R91, desc[UR6][R8.64] ;  /* 0x00000006085b7981 */ /* 0x000ea2000c1e1900 */
[----:B------:R-:W-:-:S03]  /*1400*/  FFMA R84, R70, R85, R89 ;  /* 0x0000005546547223 */ /* 0x000fc60000000059 */
[----:B------:R-:W2:Y:S01]  /*1410*/  LDG.E R86, desc[UR6][R8.64+0x4] ;  /* 0x0000040608567981 */ /* 0x000ea2000c1e1900 */
[----:B------:R-:W-:-:S03]  /*1420*/  FFMA R88, R71, R82, R84 ;  /* 0x0000005247587223 */ /* 0x000fc60000000054 */
[----:B------:R-:W2:Y:S04]  /*1430*/  LDG.E R93, desc[UR6][R8.64+0x8] ;  /* 0x00000806085d7981 */ /* 0x000ea8000c1e1900 */
[----:B------:R-:W2:Y:S04]  /*1440*/  LDG.E R84, desc[UR6][R8.64+0xc] ;  /* 0x00000c0608547981 */ /* 0x000ea8000c1e1900 */
[----:B------:R-:W2:Y:S04]  /*1450*/  LDG.E R89, desc[UR6][R8.64+0x10] ;  /* 0x0000100608597981 */ /* 0x000ea8000c1e1900 */
[----:B------:R-:W2:Y:S04]  /*1460*/  LDG.E R82, desc[UR6][R8.64+0x14] ;  /* 0x0000140608527981 */ /* 0x000ea8000c1e1900 */
[----:B------:R-:W2:Y:S04]  /*1470*/  LDG.E R85, desc[UR6][R8.64+0x18] ;  /* 0x0000180608557981 */ /* 0x000ea8000c1e1900 */
[----:B------:R-:W2:Y:S01]  /*1480*/  LDG.E R6, desc[UR6][R8.64+0x1c] ;  /* 0x00001c0608067981 */ /* 0x000ea2000c1e1900 */
[----:B------:R-:W-:-:S03]  /*1490*/  FFMA R88, R72, R81, R88 ;  /* 0x0000005148587223 */ /* 0x000fc60000000058 */
[----:B------:R-:W2:Y:S01]  /*14a0*/  LDG.E R81, desc[UR6][R8.64+0x20] ;  /* 0x0000200608517981 */ /* 0x000ea2000c1e1900 */
[----:B0-----:R-:W-:-:S03]  /*14b0*/  FFMA R7, R73, R78, R88 ;  /* 0x0000004e49077223 */ /* 0x001fc60000000058 */
[----:B------:R-:W2:Y:S01]  /*14c0*/  LDG.E R90, desc[UR6][R8.64+0x3c] ;  /* 0x00003c06085a7981 */ /* 0x000ea2000c1e1900 */
[----:B---3--:R-:W-:-:S03]  /*14d0*/  FFMA R78, R74, R83, R7 ;  /* 0x000000534a4e7223 */ /* 0x008fc60000000007 */
[----:B------:R-:W3:Y:S01]  /*14e0*/  LDG.E R83, desc[UR6][R8.64+0x28] ;  /* 0x0000280608537981 */ /* 0x000ee2000c1e1900 */
[----:B----4-:R-:W-:-:S04]  /*14f0*/  FFMA R7, R75, R80, R78 ;  /* 0x000000504b077223 */ /* 0x010fc8000000004e */
[----:B--2---:R-:W-:-:S04]  /*1500*/  FFMA R7, R76, R87, R7 ;  /* 0x000000574c077223 */ /* 0x004fc80000000007 */
[----:B------:R-:W-:-:S04]  /*1510*/  FFMA R78, R16, R91, R7 ;  /* 0x0000005b104e7223 */ /* 0x000fc80000000007 */
[----:B------:R-:W-:Y:S02]  /*1520*/  FFMA R7, R17, R86, R78 ;  /* 0x0000005611077223 */ /* 0x000fe4000000004e */
[----:B------:R-:W2:Y:S02]  /*1530*/  LDG.E R78, desc[UR6][R8.64+0x24] ;  /* 0x00002406084e7981 */ /* 0x000ea4000c1e1900 */
[----:B------:R-:W-:-:S04]  /*1540*/  FFMA R80, R18, R93, R7 ;  /* 0x0000005d12507223 */ /* 0x000fc80000000007 */
[----:B------:R-:W-:Y:S02]  /*1550*/  FFMA R7, R19, R84, R80 ;  /* 0x0000005413077223 */ /* 0x000fe40000000050 */
[----:B------:R-:W4:Y:S02]  /*1560*/  LDG.E R80, desc[UR6][R8.64+0x2c] ;  /* 0x00002c0608507981 */ /* 0x000f24000c1e1900 */
[----:B------:R-:W-:Y:S02]  /*1570*/  FFMA R84, R20, R89, R7 ;  /* 0x0000005914547223 */ /* 0x000fe40000000007 */
[----:B------:R-:W4:Y:S02]  /*1580*/  LDG.E R89, desc[UR6][R8.64+0x30] ;  /* 0x0000300608597981 */ /* 0x000f24000c1e1900 */
[----:B------:R-:W-:Y:S02]  /*1590*/  FFMA R7, R21, R82, R84 ;  /* 0x0000005215077223 */ /* 0x000fe40000000054 */
[----:B------:R-:W4:Y:S02]  /*15a0*/  LDG.E R82, desc[UR6][R8.64+0x34] ;  /* 0x0000340608527981 */ /* 0x000f24000c1e1900 */
[----:B------:R-:W-:Y:S01]  /*15b0*/  FFMA R84, R22, R85, R7 ;  /* 0x0000005516547223 */ /* 0x000fe20000000007 */
[----:B------:R-:W-:Y:S01]  /*15c0*/  IADD3 R7, PT, PT, R79, 0x20, RZ ;  /* 0x000000204f077810 */ /* 0x000fe20007ffe0ff */
[----:B------:R3:W4:Y:S02]  /*15d0*/  LDG.E R85, desc[UR6][R8.64+0x38] ;  /* 0x0000380608557981 */ /* 0x000724000c1e1900 */
[----:B------:R-:W-:-:S02]  /*15e0*/  FFMA R87, R23, R6, R84 ;  /* 0x0000000617577223 */ /* 0x000fc40000000054 */
[----:B------:R-:W-:-:S05]  /*15f0*/  IMAD.WIDE.U32 R6, R7, 0x4, R2 ;  /* 0x0000000407067825 */ /* 0x000fca00078e0002 */
[----:B------:R-:W4:Y:S04]  /*1600*/  LDG.E R93, desc[UR6][R6.64] ;  /* 0x00000006065d7981 */ /* 0x000f28000c1e1900 */
[----:B------:R-:W4:Y:S04]  /*1610*/  LDG.E R88, desc[UR6][R6.64+0x4] ;  /* 0x0000040606587981 */ /* 0x000f28000c1e1900 */
[----:B------:R-:W4:Y:S04]  /*1620*/  LDG.E R91, desc[UR6][R6.64+0x8] ;  /* 0x00000806065b7981 */ /* 0x000f28000c1e1900 */
[----:B------:R-:W4:Y:S01]  /*1630*/  LDG.E R86, desc[UR6][R6.64+0xc] ;  /* 0x00000c0606567981 */ /* 0x000f22000c1e1900 */
[----:B------:R-:W-:-:S03]  /*1640*/  FFMA R84, R24, R81, R87 ;  /* 0x0000005118547223 */ /* 0x000fc60000000057 */
[----:B------:R-:W4:Y:S01]  /*1650*/  LDG.E R87, desc[UR6][R6.64+0x10] ;  /* 0x0000100606577981 */ /* 0x000f22000c1e1900 */
[----:B--2---:R-:W-:-:S03]  /*1660*/  FFMA R81, R25, R78, R84 ;  /* 0x0000004e19517223 */ /* 0x004fc60000000054 */
[----:B------:R-:W2:Y:S01]  /*1670*/  LDG.E R84, desc[UR6][R6.64+0x14] ;  /* 0x0000140606547981 */ /* 0x000ea2000c1e1900 */
[----:B---3--:R-:W-:-:S03]  /*1680*/  FFMA R8, R26, R83, R81 ;  /* 0x000000531a087223 */ /* 0x008fc60000000051 */
[----:B------:R-:W3:Y:S01]  /*1690*/  LDG.E R83, desc[UR6][R6.64+0x18] ;  /* 0x0000180606537981 */ /* 0x000ee2000c1e1900 */
[----:B----4-:R-:W-:-:S03]  /*16a0*/  FFMA R9, R27, R80, R8 ;  /* 0x000000501b097223 */ /* 0x010fc60000000008 */
[----:B------:R-:W4:Y:S01]  /*16b0*/  LDG.E R80, desc[UR6][R6.64+0x24] ;  /* 0x0000240606507981 */ /* 0x000f22000c1e1900 */
[----:B------:R-:W-:-:S03]  /*16c0*/  FFMA R8, R28, R89, R9 ;  /* 0x000000591c087223 */ /* 0x000fc60000000009 */
        /* <DEDUP_REMOVED lines=15> */
[----:B------:R-:W-:-:S05]  /*17c0*/  IADD3 R9, PT, PT, R79, 0x30, RZ ;  /* 0x000000304f097810 */ /* 0x000fca0007ffe0ff */
[----:B------:R-:W-:-:S05]  /*17d0*/  IMAD.WIDE.U32 R8, R9, 0x4, R2 ;  /* 0x0000000409087825 */ /* 0x000fca00078e0002 */
[----:B------:R-:W4:Y:S04]  /*17e0*/  LDG.E R79, desc[UR6][R8.64] ;  /* 0x00000006084f7981 */ /* 0x000f28000c1e1900 */
[----:B------:R-:W4:Y:S01]  /*17f0*/  LDG.E R88, desc[UR6][R8.64+0x4] ;  /* 0x0000040608587981 */ /* 0x000f22000c1e1900 */
[----:B------:R-:W-:-:S03]  /*1800*/  FFMA R92, R36, R87, R93 ;  /* 0x00000057245c7223 */ /* 0x000fc6000000005d */
[----:B------:R-:W4:Y:S04]  /*1810*/  LDG.E R7, desc[UR6][R8.64+0x8] ;  /* 0x0000080608077981 */ /* 0x000f28000c1e1900 */
[----:B------:R-:W4:Y:S01]  /*1820*/  LDG.E R6, desc[UR6][R8.64+0xc] ;  /* 0x00000c0608067981 */ /* 0x000f22000c1e1900 */
[----:B--2---:R-:W-:-:S04]  /*1830*/  FFMA R87, R37, R84, R92 ;  /* 0x0000005425577223 */ /* 0x004fc8000000005c */
[----:B---3--:R-:W-:-:S04]  /*1840*/  FFMA R84, R38, R83, R87 ;  /* 0x0000005326547223 */ /* 0x008fc80000000057 */
[----:B----4-:R-:W-:-:S04]  /*1850*/  FFMA R83, R39, R82, R84 ;  /* 0x0000005227537223 */ /* 0x010fc80000000054 */
[----:B------:R-:W-:-:S04]  /*1860*/  FFMA R82, R40, R85, R83 ;  /* 0x0000005528527223 */ /* 0x000fc80000000053 */
[----:B------:R-:W-:Y:S02]  /*1870*/  FFMA R83, R41, R80, R82 ;  /* 0x0000005029537223 */ /* 0x000fe40000000052 */
[----:B------:R-:W2:Y:S02]  /*1880*/  LDG.E R82, desc[UR6][R8.64+0x24] ;  /* 0x0000240608527981 */ /* 0x000ea4000c1e1900 */
[----:B------:R-:W-:-:S04]  /*1890*/  FFMA R80, R14, R91, R83 ;  /* 0x0000005b0e507223 */ /* 0x000fc80000000053 */
[----:B------:R-:W-:-:S04]  /*18a0*/  FFMA R83, R15, R90, R80 ;  /* 0x0000005a0f537223 */ /* 0x000fc80000000050 */
[----:B------:R-:W-:Y:S02]  /*18b0*/  FFMA R80, R42, R89, R83 ;  /* 0x000000592a507223 */ /* 0x000fe40000000053 */
[----:B------:R-:W3:Y:S02]  /*18c0*/  LDG.E R83, desc[UR6][R8.64+0x10] ;  /* 0x0000100608537981 */ /* 0x000ee4000c1e1900 */
[----:B------:R-:W-:Y:S02]  /*18d0*/  FFMA R85, R43, R78, R80 ;  /* 0x0000004e2b557223 */ /* 0x000fe40000000050 */
[----:B------:R-:W4:Y:S02]  /*18e0*/  LDG.E R78, desc[UR6][R8.64+0x14] ;  /* 0x00001406084e7981 */ /* 0x000f24000c1e1900 */
[----:B------:R-:W-:Y:S02]  /*18f0*/  FFMA R80, R44, R81, R85 ;  /* 0x000000512c507223 */ /* 0x000fe40000000055 */
[----:B------:R-:W2:Y:S02]  /*1900*/  LDG.E R81, desc[UR6][R8.64+0x18] ;  /* 0x0000180608517981 */ /* 0x000ea4000c1e1900 */
[----:B------:R-:W-:-:S02]  /*1910*/  FFMA R87, R45, R86, R80 ;  /* 0x000000562d577223 */ /* 0x000fc40000000050 */
[----:B------:R-:W2:Y:S04]  /*1920*/  LDG.E R80, desc[UR6][R8.64+0x1c] ;  /* 0x00001c0608507981 */ /* 0x000ea8000c1e1900 */
[----:B------:R-:W2:Y:S04]  /*1930*/  LDG.E R85, desc[UR6][R8.64+0x20] ;  /* 0x0000200608557981 */ /* 0x000ea8000c1e1900 */
[----:B------:R-:W2:Y:S01]  /*1940*/  LDG.E R89, desc[UR6][R8.64+0x28] ;  /* 0x0000280608597981 */ /* 0x000ea2000c1e1900 */
[----:B------:R-:W-:-:S03]  /*1950*/  FFMA R84, R46, R79, R87 ;  /* 0x0000004f2e547223 */ /* 0x000fc60000000057 */
[----:B------:R-:W2:Y:S01]  /*1960*/  LDG.E R86, desc[UR6][R8.64+0x2c] ;  /* 0x00002c0608567981 */ /* 0x000ea2000c1e1900 */
[----:B------:R-:W-:-:S03]  /*1970*/  FFMA R91, R47, R88, R84 ;  /* 0x000000582f5b7223 */ /* 0x000fc60000000054 */
[----:B------:R-:W2:Y:S04]  /*1980*/  LDG.E R87, desc[UR6][R8.64+0x30] ;  /* 0x0000300608577981 */ /* 0x000ea8000c1e1900 */
[----:B------:R-:W2:Y:S04]  /*1990*/  LDG.E R84, desc[UR6][R8.64+0x34] ;  /* 0x0000340608547981 */ /* 0x000ea8000c1e1900 */
[----:B------:R-:W2:Y:S04]  /*19a0*/  LDG.E R79, desc[UR6][R8.64+0x38] ;  /* 0x00003806084f7981 */ /* 0x000ea8000c1e1900 */
[----:B------:R0:W2:Y:S01]  /*19b0*/  LDG.E R88, desc[UR6][R8.64+0x3c] ;  /* 0x00003c0608587981 */ /* 0x0000a2000c1e1900 */
[----:B------:R-:W-:-:S04]  /*19c0*/  FFMA R90, R48, R7, R91 ;  /* 0x00000007305a7223 */ /* 0x000fc8000000005b */
[----:B------:R-:W-:Y:S01]  /*19d0*/  FFMA R7, R49, R6, R90 ;  /* 0x0000000631077223 */ /* 0x000fe2000000005a */
[----:B0-----:R-:W-:Y:S02]  /*19e0*/  MOV R9, 0x437c0000 ;  /* 0x437c000000097802 */ /* 0x001fe40000000f00 */
[----:B------:R-:W-:-:S04]  /*19f0*/  IADD3 R77, PT, PT, R77, 0x1, RZ ;  /* 0x000000014d4d7810 */ /* 0x000fc80007ffe0ff */
[----:B------:R-:W-:Y:S01]  /*1a00*/  ISETP.NE.AND P0, PT, R77, 0x200, PT ;  /* 0x000002004d00780c */ /* 0x000fe20003f05270 */
[----:B---3--:R-:W-:-:S04]  /*1a10*/  FFMA R6, R50, R83, R7 ;  /* 0x0000005332067223 */ /* 0x008fc80000000007 */
[----:B----4-:R-:W-:-:S04]  /*1a20*/  FFMA R7, R51, R78, R6 ;  /* 0x0000004e33077223 */ /* 0x010fc80000000006 */
[----:B--2---:R-:W-:-:S04]  /*1a30*/  FFMA R6, R52, R81, R7 ;  /* 0x0000005134067223 */ /* 0x004fc80000000007 */
[----:B------:R-:W-:-:S04]  /*1a40*/  FFMA R7, R53, R80, R6 ;  /* 0x0000005035077223 */ /* 0x000fc80000000006 */
[----:B------:R-:W-:-:S04]  /*1a50*/  FFMA R6, R54, R85, R7 ;  /* 0x0000005536067223 */ /* 0x000fc80000000007 */
[----:B------:R-:W-:-:S04]  /*1a60*/  FFMA R7, R55, R82, R6 ;  /* 0x0000005237077223 */ /* 0x000fc80000000006 */
[----:B------:R-:W-:-:S04]  /*1a70*/  FFMA R6, R56, R89, R7 ;  /* 0x0000005938067223 */ /* 0x000fc80000000007 */
[----:B------:R-:W-:-:S04]  /*1a80*/  FFMA R7, R57, R86, R6 ;  /* 0x0000005639077223 */ /* 0x000fc80000000006 */
[----:B------:R-:W-:-:S04]  /*1a90*/  FFMA R6, R58, R87, R7 ;  /* 0x000000573a067223 */ /* 0x000fc80000000007 */
[----:B------:R-:W-:-:S04]  /*1aa0*/  FFMA R7, R59, R84, R6 ;  /* 0x000000543b077223 */ /* 0x000fc80000000006 */
[----:B------:R-:W-:-:S04]  /*1ab0*/  FFMA R6, R60, R79, R7 ;  /* 0x0000004f3c067223 */ /* 0x000fc80000000007 */
[----:B------:R-:W-:Y:S01]  /*1ac0*/  FFMA R7, R61, R88, R6 ;  /* 0x000000583d077223 */ /* 0x000fe20000000006 */
[----:B------:R-:W-:-:S03]  /*1ad0*/  MOV R6, 0x3bbb989d ;  /* 0x3bbb989d00067802 */ /* 0x000fc60000000f00 */
[----:B------:R-:W-:-:S04]  /*1ae0*/  FFMA R7, R7, 0.125, -R10 ;  /* 0x3e00000007077823 */ /* 0x000fc8000000080a */
[----:B------:R-:W-:-:S04]  /*1af0*/  FFMA.SAT R6, R7, R6, 0.5 ;  /* 0x3f00000007067423 */ /* 0x000fc80000002006 */
[----:B------:R-:W-:-:S04]  /*1b00*/  FFMA.RM R6, R6, R9, 12582913 ;  /* 0x4b40000106067423 */ /* 0x000fc80000004009 */
[----:B------:R-:W-:-:S04]  /*1b10*/  FADD R8, R6, -12583039 ;  /* 0xcb40007f06087421 */ /* 0x000fc80000000000 */
[----:B------:R-:W-:-:S04]  /*1b20*/  FFMA R8, R7, 1.4426950216293334961, -R8 ;  /* 0x3fb8aa3b07087823 */ /* 0x000fc80000000808 */
[----:B------:R-:W-:-:S06]  /*1b30*/  FFMA R8, R7, 1.925963033500011079e-08, R8 ;  /* 0x32a5706007087823 */ /* 0x000fcc0000000008 */
[----:B------:R-:W0:Y:S01]  /*1b40*/  MUFU.EX2 R8, R8 ;  /* 0x0000000800087308 */ /* 0x000e220000000800 */
[----:B------:R-:W-:-:S05]  /*1b50*/  SHF.L.U32 R6, R6, 0x17, RZ ;  /* 0x0000001706067819 */ /* 0x000fca00000006ff */
[----:B0-----:R-:W-:Y:S01]  /*1b60*/  FFMA R13, R6, R8, R13 ;  /* 0x00000008060d7223 */ /* 0x001fe2000000000d */
[----:B------:R-:W-:Y:S06]  /*1b70*/  @P0 BRA `(.L_x_25) ;  /* 0xfffffff400a80947 */ /* 0x000fec000383ffff */
[----:B------:R-:W0:Y:S01]  /*1b80*/  LDC.64 R6, c[0x0][0x390] ;  /* 0x0000e400ff067b82 */ /* 0x000e220000000a00 */
[----:B------:R-:W1:Y:S01]  /*1b90*/  LDCU.64 UR4, c[0x0][0x388] ;  /* 0x00007100ff0477ac */ /* 0x000e620008000a00 */
[----:B------:R-:W-:Y:S01]  /*1ba0*/  CS2R R8, SRZ ;  /* 0x0000000000087805 */ /* 0x000fe2000001ff00 */
[----:B-1----:R-:W-:-:S04]  /*1bb0*/  UIADD3 UR4, UP0, UPT, UR4, 0x20, URZ ;  /* 0x0000002004047890 */ /* 0x002fc8000ff1e0ff */
[----:B------:R-:W-:-:S12]  /*1bc0*/  UIADD3.X UR5, UPT, UPT, URZ, UR5, URZ, UP0, !UPT ;  /* 0x00000005ff057290 */ /* 0x000fd800087fe4ff */
.L_x_27:
[----:B------:R-:W-:Y:S01]  /*1bd0*/  MOV R2, UR4 ;  /* 0x0000000400027c02 */ /* 0x000fe20008000f00 */
[----:B------:R-:W2:Y:S01]  /*1be0*/  LDG.E R0, desc[UR6][R4.64] ;  /* 0x0000000604007981 */ /* 0x000ea2000c1e1900 */
[----:B------:R-:W-:-:S03]  /*1bf0*/  MOV R3, UR5 ;  /* 0x0000000500037c02 */ /* 0x000fc60008000f00 */
[----:B------:R-:W3:Y:S01]  /*1c00*/  LDG.E R37, desc[UR6][R4.64+0x4] ;  /* 0x0000040604257981 */ /* 0x000ee2000c1e1900 */
[----:B------:R-:W-:-:S03]  /*1c10*/  IMAD.WIDE.U32 R2, R9, 0x100, R2 ;  /* 0x0000010009027825 */ /* 0x000fc600078e0002 */
[----:B------:R-:W4:Y:S04]  /*1c20*/  LDG.E R39, desc[UR6][R4.64+0x8] ;  /* 0x0000080604277981 */ /* 0x000f28000c1e1900 */
[----:B------:R-:W2:Y:S04]  /*1c30*/  LDG.E R35, desc[UR6][R2.64+-0x20] ;  /* 0xffffe00602237981 */ /* 0x000ea8000c1e1900 */
[----:B------:R-:W3:Y:S04]  /*1c40*/  LDG.E R36, desc[UR6][R2.64+-0x1c] ;  /* 0xffffe40602247981 */ /* 0x000ee8000c1e1900 */
[----:B------:R-:W4:Y:S04]  /*1c50*/  LDG.E R38, desc[UR6][R2.64+-0x18] ;  /* 0xffffe80602267981 */ /* 0x000f28000c1e1900 */
[----:B------:R-:W5:Y:S04]  /*1c60*/  LDG.E R41, desc[UR6][R4.64+0xc] ;  /* 0x00000c0604297981 */ /* 0x000f68000c1e1900 */
        /* <DEDUP_REMOVED lines=68> */
[----:B------:R-:W5:Y:S01]  /*20b0*/  LDG.E R85, desc[UR6][R4.64+0xfc] ;  /* 0x0000fc0604557981 */ /* 0x000f62000c1e1900 */
[----:B--2---:R-:W-:-:S03]  /*20c0*/  FFMA R34, R0, R35, RZ ;  /* 0x0000002300227223 */ /* 0x004fc600000000ff */
[----:B------:R-:W2:Y:S01]  /*20d0*/  LDG.E R0, desc[UR6][R4.64+0x84] ;  /* 0x0000840604007981 */ /* 0x000ea2000c1e1900 */
[----:B---3--:R-:W-:-:S03]  /*20e0*/  FFMA R36, R37, R36, R34 ;  /* 0x0000002425247223 */ /* 0x008fc60000000022 */
[----:B------:R-:W2:Y:S01]  /*20f0*/  LDG.E R35, desc[UR6][R2.64+0x64] ;  /* 0x0000640602237981 */ /* 0x000ea2000c1e1900 */
[----:B----4-:R-:W-:-:S03]  /*2100*/  FFMA R38, R39, R38, R36 ;  /* 0x0000002627267223 */ /* 0x010fc60000000024 */
[----:B------:R-:W3:Y:S04]  /*2110*/  LDG.E R34, desc[UR6][R4.64+0x88] ;  /* 0x0000880604227981 */ /* 0x000ee8000c1e1900 */
[----:B------:R-:W3:Y:S01]  /*2120*/  LDG.E R37, desc[UR6][R2.64+0x68] ;  /* 0x0000680602257981 */ /* 0x000ee2000c1e1900 */
[----:B-----5:R-:W-:-:S03]  /*2130*/  FFMA R40, R41, R40, R38 ;  /* 0x0000002829287223 */ /* 0x020fc60000000026 */
[----:B------:R-:W4:Y:S04]  /*2140*/  LDG.E R36, desc[UR6][R4.64+0x8c] ;  /* 0x00008c0604247981 */ /* 0x000f28000c1e1900 */
[----:B------:R-:W4:Y:S01]  /*2150*/  LDG.E R39, desc[UR6][R2.64+0x6c] ;  /* 0x00006c0602277981 */ /* 0x000f22000c1e1900 */
[----:B------:R-:W-:-:S03]  /*2160*/  FFMA R42, R43, R42, R40 ;  /* 0x0000002a2b2a7223 */ /* 0x000fc60000000028 */
[----:B------:R-:W5:Y:S04]  /*2170*/  LDG.E R38, desc[UR6][R4.64+0x90] ;  /* 0x0000900604267981 */ /* 0x000f68000c1e1900 */
[----:B------:R-:W5:Y:S04]  /*2180*/  LDG.E R41, desc[UR6][R2.64+0x70] ;  /* 0x0000700602297981 */ /* 0x000f68000c1e1900 */
[----:B------:R-:W5:Y:S01]  /*2190*/  LDG.E R40, desc[UR6][R4.64+0x94] ;  /* 0x0000940604287981 */ /* 0x000f62000c1e1900 */
[----:B------:R-:W-:-:S03]  /*21a0*/  FFMA R81, R45, R78, R42 ;  /* 0x0000004e2d517223 */ /* 0x000fc6000000002a */
        /* <DEDUP_REMOVED lines=55> */
[----:B------:R-:W5:Y:S04]  /*2520*/  LDG.E R14, desc[UR6][R4.64+0xe0] ;  /* 0x0000e006040e7981 */ /* 0x000f68000c1e1900 */
[----:B------:R-:W5:Y:S01]  /*2530*/  LDG.E R15, desc[UR6][R2.64+0xc0] ;  /* 0x0000c006020f7981 */ /* 0x000f62000c1e1900 */
[----:B------:R-:W-:-:S03]  /*2540*/  FFMA R93, R16, R17, R81 ;  /* 0x00000011105d7223 */ /* 0x000fc60000000051 */
[----:B------:R-:W5:Y:S04]  /*2550*/  LDG.E R81, desc[UR6][R4.64+0xe8] ;  /* 0x0000e80604517981 */ /* 0x000f68000c1e1900 */
[----:B------:R-:W5:Y:S04]  /*2560*/  LDG.E R78, desc[UR6][R2.64+0xd0] ;  /* 0x0000d006024e7981 */ /* 0x000f68000c1e1900 */
[----:B------:R-:W5:Y:S04]  /*2570*/  LDG.E R17, desc[UR6][R2.64+0xd4] ;  /* 0x0000d40602117981 */ /* 0x000f68000c1e1900 */
[----:B------:R-:W5:Y:S01]  /*2580*/  LDG.E R16, desc[UR6][R2.64+0xd8] ;  /* 0x0000d80602107981 */ /* 0x000f62000c1e1900 */
        /* <DEDUP_REMOVED lines=8> */
[----:B--2---:R-:W-:-:S04]  /*2610*/  FFMA R19, R0, R35, R19 ;  /* 0x0000002300137223 */ /* 0x004fc80000000013 */
[----:B---3--:R-:W-:-:S04]  /*2620*/  FFMA R19, R34, R37, R19 ;  /* 0x0000002522137223 */ /* 0x008fc80000000013 */
[----:B----4-:R-:W-:-:S04]  /*2630*/  FFMA R19, R36, R39, R19 ;  /* 0x0000002724137223 */ /* 0x010fc80000000013 */
[----:B-----5:R-:W-:-:S04]  /*2640*/  FFMA R19, R38, R41, R19 ;  /* 0x0000002926137223 */ /* 0x020fc80000000013 */
        /* <DEDUP_REMOVED lines=25> */
[----:B------:R-:W-:-:S03]  /*27e0*/  HFMA2 R0, -RZ, RZ, 0.96630859375, -0.0022525787353515625 ;  /* 0x3bbb989dff007431 */ /* 0x000fc600000001ff */
        /* <DEDUP_REMOVED lines=8> */
[----:B------:R-:W-:-:S04]  /*2870*/  FFMA R2, R85, 1.925963033500011079e-08, R2 ;  /* 0x32a5706055027823 */ /* 0x000fc80000000002 */
[----:B------:R-:W1:Y:S01]  /*2880*/  MUFU.EX2 R3, R2 ;  /* 0x0000000200037308 */ /* 0x000e620000000800 */
[----:B------:R-:W-:-:S07]  /*2890*/  SHF.L.U32 R0, R0, 0x17, RZ ;  /* 0x0000001700007819 */ /* 0x000fce00000006ff */
[----:B------:R-:W2:Y:S01]  /*28a0*/  MUFU.RCP R14, R13 ;  /* 0x0000000d000e7308 */ /* 0x000ea20000001000 */
[----:B-1----:R-:W-:-:S07]  /*28b0*/  FMUL R0, R0, R3 ;  /* 0x0000000300007220 */ /* 0x002fce0000400000 */
[----:B------:R-:W1:Y:S01]  /*28c0*/  FCHK P0, R0, R13 ;  /* 0x0000000d00007302 */ /* 0x000e620000000000 */
[----:B--2---:R-:W-:-:S04]  /*28d0*/  FFMA R15, -R13, R14, 1 ;  /* 0x3f8000000d0f7423 */ /* 0x004fc8000000010e */
[----:B------:R-:W-:-:S04]  /*28e0*/  FFMA R15, R14, R15, R14 ;  /* 0x0000000f0e0f7223 */ /* 0x000fc8000000000e */
[----:B------:R-:W-:-:S04]  /*28f0*/  FFMA R14, R0, R15, RZ ;  /* 0x0000000f000e7223 */ /* 0x000fc800000000ff */
[----:B------:R-:W-:-:S04]  /*2900*/  FFMA R3, -R13, R14, R0 ;  /* 0x0000000e0d037223 */ /* 0x000fc80000000100 */
[----:B------:R-:W-:Y:S01]  /*2910*/  FFMA R15, R15, R3, R14 ;  /* 0x000000030f0f7223 */ /* 0x000fe2000000000e */
[----:B-1----:R-:W-:Y:S06]  /*2920*/  @!P0 BRA `(.L_x_26) ;  /* 0x0000000000088947 */ /* 0x002fec0003800000 */
[----:B------:R-:W-:-:S07]  /*2930*/  MOV R18, 0x2950 ;  /* 0x0000295000127802 */ /* 0x000fce0000000f00 */
[----:B0-----:R-:W-:Y:S05]  /*2940*/  CALL.REL.NOINC `($__internal_1_$__cuda_sm3x_div_rn_noftz_f32_slowpath) ;  /* 0x0000000000307944 */ /* 0x001fea0003c00000 */
.L_x_26:
[----:B------:R-:W-:-:S05]  /*2950*/  LEA R3, R9, R12, 0x6 ;  /* 0x0000000c09037211 */ /* 0x000fca00078e30ff */
[----:B0-----:R-:W-:-:S06]  /*2960*/  IMAD.WIDE.U32 R2, R3, 0x4, R6 ;  /* 0x0000000403027825 */ /* 0x001fcc00078e0006 */
[----:B------:R-:W2:Y:S01]  /*2970*/  LDG.E R3, desc[UR6][R2.64] ;  /* 0x0000000602037981 */ /* 0x000ea2000c1e1900 */
[----:B------:R-:W-:-:S04]  /*2980*/  IADD3 R9, PT, PT, R9, 0x1, RZ ;  /* 0x0000000109097810 */ /* 0x000fc80007ffe0ff */
[----:B------:R-:W-:Y:S01]  /*2990*/  ISETP.NE.AND P0, PT, R9, 0x200, PT ;  /* 0x000002000900780c */ /* 0x000fe20003f05270 */
[----:B--2---:R-:W-:-:S12]  /*29a0*/  FFMA R8, R3, R15, R8 ;  /* 0x0000000f03087223 */ /* 0x004fd80000000008 */
[----:B------:R-:W-:Y:S05]  /*29b0*/  @P0 BRA `(.L_x_27) ;  /* 0xfffffff000840947 */ /* 0x000fea000383ffff */
[----:B------:R-:W0:Y:S01]  /*29c0*/  LDC.64 R2, c[0x0][0x398] ;  /* 0x0000e600ff027b82 */ /* 0x000e220000000a00 */
[----:B------:R-:W-:-:S05]  /*29d0*/  IADD3 R11, PT, PT, R11, R12, RZ ;  /* 0x0000000c0b0b7210 */ /* 0x000fca0007ffe0ff */
[----:B0-----:R-:W-:-:S05]  /*29e0*/  IMAD.WIDE.U32 R2, R11, 0x4, R2 ;  /* 0x000000040b027825 */ /* 0x001fca00078e0002 */
[----:B------:R-:W-:Y:S01]  /*29f0*/  STG.E desc[UR6][R2.64], R8 ;  /* 0x0000000802007986 */ /* 0x000fe2000c101906 */
[----:B------:R-:W-:Y:S05]  /*2a00*/  EXIT ;  /* 0x000000000000794d */ /* 0x000fea0003800000 */
        .weak           $__internal_1_$__cuda_sm3x_div_rn_noftz_f32_slowpath
        .type           $__internal_1_$__cuda_sm3x_div_rn_noftz_f32_slowpath,@function
        .size           $__internal_1_$__cuda_sm3x_div_rn_noftz_f32_slowpath,(.L_x_38 - $__internal_1_$__cuda_sm3x_div_rn_noftz_f32_slowpath)
$__internal_1_$__cuda_sm3x_div_rn_noftz_f32_slowpath:
[----:B------:R-:W-:Y:S02]  /*2a10*/  SHF.R.U32.HI R3, RZ, 0x17, R13 ;  /* 0x00000017ff037819 */ /* 0x000fe4000001160d */
[----:B------:R-:W-:Y:S02]  /*2a20*/  SHF.R.U32.HI R2, RZ, 0x17, R0 ;  /* 0x00000017ff027819 */ /* 0x000fe40000011600 */
[----:B------:R-:W-:Y:S02]  /*2a30*/  LOP3.LUT R20, R3, 0xff, RZ, 0xc0, !PT ;  /* 0x000000ff03147812 */ /* 0x000fe400078ec0ff */
[----:B------:R-:W-:Y:S02]  /*2a40*/  LOP3.LUT R19, R2, 0xff, RZ, 0xc0, !PT ;  /* 0x000000ff02137812 */ /* 0x000fe400078ec0ff */
[----:B------:R-:W-:Y:S02]  /*2a50*/  IADD3 R17, PT, PT, R20, -0x1, RZ ;  /* 0xffffffff14117810 */ /* 0x000fe40007ffe0ff */
[----:B------:R-:W-:-:S02]  /*2a60*/  IADD3 R16, PT, PT, R19, -0x1, RZ ;  /* 0xffffffff13107810 */ /* 0x000fc40007ffe0ff */
[----:B------:R-:W-:Y:S02]  /*2a70*/  ISETP.GT.U32.AND P0, PT, R17, 0xfd, PT ;  /* 0x000000fd1100780c */ /* 0x000fe40003f04070 */
[----:B------:R-:W-:Y:S02]  /*2a80*/  MOV R2, R0 ;  /* 0x0000000000027202 */ /* 0x000fe40000000f00 */
[----:B------:R-:W-:Y:S02]  /*2a90*/  ISETP.GT.U32.OR P0, PT, R16, 0xfd, P0 ;  /* 0x000000fd1000780c */ /* 0x000fe40000704470 */
[----:B------:R-:W-:-:S11]  /*2aa0*/  MOV R15, R13 ;  /* 0x0000000d000f7202 */ /* 0x000fd60000000f00 */
[----:B------:R-:W-:Y:S01]  /*2ab0*/  @!P0 MOV R14, RZ ;  /* 0x000000ff000e8202 */ /* 0x000fe20000000f00 */
[----:B------:R-:W-:Y:S06]  /*2ac0*/  @!P0 BRA `(.L_x_28) ;  /* 0x0000000000608947 */ /* 0x000fec0003800000 */
[----:B------:R-:W-:Y:S02]  /*2ad0*/  FSETP.GTU.FTZ.AND P1, PT, |R13|, +INF , PT ;  /* 0x7f8000000d00780b */ /* 0x000fe40003f3c200 */
[----:B------:R-:W-:Y:S02]  /*2ae0*/  FSETP.GTU.FTZ.AND P0, PT, |R0|, +INF , PT ;  /* 0x7f8000000000780b */ /* 0x000fe40003f1c200 */
[----:B------:R-:W-:Y:S02]  /*2af0*/  MOV R3, R13 ;  /* 0x0000000d00037202 */ /* 0x000fe40000000f00 */
[----:B------:R-:W-:-:S13]  /*2b00*/  PLOP3.LUT P0, PT, P0, P1, PT, 0xf8, 0x8f ;  /* 0x00000000008f781c */ /* 0x000fda0000703f70 */
[----:B------:R-:W-:Y:S05]  /*2b10*/  @P0 BRA `(.L_x_29) ;  /* 0x0000000400440947 */ /* 0x000fea0003800000 */
[----:B------:R-:W-:-:S13]  /*2b20*/  LOP3.LUT P0, RZ, R15, 0x7fffffff, R2, 0xc8, !PT ;  /* 0x7fffffff0fff7812 */ /* 0x000fda000780c802 */
[----:B------:R-:W-:Y:S05]  /*2b30*/  @!P0 BRA `(.L_x_30) ;  /* 0x0000000400348947 */ /* 0x000fea0003800000 */
[C---:B------:R-:W-:Y:S02]  /*2b40*/  FSETP.NEU.FTZ.AND P2, PT, |R0|.reuse, +INF , PT ;  /* 0x7f8000000000780b */ /* 0x040fe40003f5d200 */
[----:B------:R-:W-:Y:S02]  /*2b50*/  FSETP.NEU.FTZ.AND P1, PT, |R3|, +INF , PT ;  /* 0x7f8000000300780b */ /* 0x000fe40003f3d200 */
[----:B------:R-:W-:-:S11]  /*2b60*/  FSETP.NEU.FTZ.AND P0, PT, |R0|, +INF , PT ;  /* 0x7f8000000000780b */ /* 0x000fd60003f1d200 */
[----:B------:R-:W-:Y:S05]  /*2b70*/  @!P1 BRA !P2, `(.L_x_30) ;  /* 0x0000000400249947 */ /* 0x000fea0005000000 */
[----:B------:R-:W-:-:S04]  /*2b80*/  LOP3.LUT P2, RZ, R2, 0x7fffffff, RZ, 0xc0, !PT ;  /* 0x7fffffff02ff7812 */ /* 0x000fc8000784c0ff */
[----:B------:R-:W-:-:S13]  /*2b90*/  PLOP3.LUT P1, PT, P1, P2, PT, 0x2f, 0xf2 ;  /* 0x0000000000f2781c */ /* 0x000fda0000f24577 */
[----:B------:R-:W-:Y:S05]  /*2ba0*/  @P1 BRA `(.L_x_31) ;  /* 0x0000000400101947 */ /* 0x000fea0003800000 */
[----:B------:R-:W-:-:S04]  /*2bb0*/  LOP3.LUT P1, RZ, R15, 0x7fffffff, RZ, 0xc0, !PT ;  /* 0x7fffffff0fff7812 */ /* 0x000fc8000782c0ff */
[----:B------:R-:W-:-:S13]  /*2bc0*/  PLOP3.LUT P0, PT, P0, P1, PT, 0x2f, 0xf2 ;  /* 0x0000000000f2781c */ /* 0x000fda0000702577 */
[----:B------:R-:W-:Y:S05]  /*2bd0*/  @P0 BRA `(.L_x_32) ;  /* 0x0000000000f80947 */ /* 0x000fea0003800000 */
[----:B------:R-:W-:Y:S02]  /*2be0*/  ISETP.GE.AND P0, PT, R16, RZ, PT ;  /* 0x000000ff1000720c */ /* 0x000fe40003f06270 */
[----:B------:R-:W-:-:S11]  /*2bf0*/  ISETP.GE.AND P1, PT, R17, RZ, PT ;  /* 0x000000ff1100720c */ /* 0x000fd60003f26270 */
[----:B------:R-:W-:Y:S01]  /*2c00*/  @P0 MOV R14, RZ ;  /* 0x000000ff000e0202 */ /* 0x000fe20000000f00 */
[----:B------:R-:W-:Y:S01]  /*2c10*/  @!P0 FFMA R2, R0, 1.84467440737095516160e+19, RZ ;  /* 0x5f80000000028823 */ /* 0x000fe200000000ff */
[----:B------:R-:W-:Y:S01]  /*2c20*/  @!P0 MOV R14, 0xffffffc0 ;  /* 0xffffffc0000e8802 */ /* 0x000fe20000000f00 */
[----:B------:R-:W-:-:S03]  /*2c30*/  @!P1 FFMA R15, R3, 1.84467440737095516160e+19, RZ ;  /* 0x5f800000030f9823 */ /* 0x000fc600000000ff */
[----:B------:R-:W-:-:S07]  /*2c40*/  @!P1 IADD3 R14, PT, PT, R14, 0x40, RZ ;  /* 0x000000400e0e9810 */ /* 0x000fce0007ffe0ff */
.L_x_28:
[----:B------:R-:W-:Y:S02]  /*2c50*/  LEA R0, R20, 0xc0800000, 0x17 ;  /* 0xc080000014007811 */ /* 0x000fe400078eb8ff */
[----:B------:R-:W-:Y:S02]  /*2c60*/  IADD3 R3, PT, PT, R19, -0x7f, RZ ;  /* 0xffffff8113037810 */ /* 0x000fe40007ffe0ff */
[----:B------:R-:W-:-:S03]  /*2c70*/  IADD3 R15, PT, PT, -R0, R15, RZ ;  /* 0x0000000f000f7210 */ /* 0x000fc60007ffe1ff */
[----:B------:R-:W-:Y:S01]  /*2c80*/  IMAD R0, R3, -0x800000, R2 ;  /* 0xff80000003007824 */ /* 0x000fe200078e0202 */
[----:B------:R-:W0:Y:S01]  /*2c90*/  MUFU.RCP R16, R15 ;  /* 0x0000000f00107308 */ /* 0x000e220000001000 */
[----:B------:R-:W-:Y:S01]  /*2ca0*/  FADD.FTZ R17, -R15, -RZ ;  /* 0x800000ff0f117221 */ /* 0x000fe20000010100 */
[----:B------:R-:W-:-:S04]  /*2cb0*/  IADD3 R3, PT, PT, R3, 0x7f, -R20 ;  /* 0x0000007f03037810 */ /* 0x000fc80007ffe814 */
[----:B------:R-:W-:Y:S01]  /*2cc0*/  IADD3 R3, PT, PT, R3, R14, RZ ;  /* 0x0000000e03037210 */ /* 0x000fe20007ffe0ff */
[----:B0-----:R-:W-:-:S04]  /*2cd0*/  FFMA R19, R16, R17, 1 ;  /* 0x3f80000010137423 */ /* 0x001fc80000000011 */
[----:B------:R-:W-:-:S04]  /*2ce0*/  FFMA R21, R16, R19, R16 ;  /* 0x0000001310157223 */ /* 0x000fc80000000010 */
[----:B------:R-:W-:-:S04]  /*2cf0*/  FFMA R2, R0, R21, RZ ;  /* 0x0000001500027223 */ /* 0x000fc800000000ff */
[----:B------:R-:W-:-:S04]  /*2d00*/  FFMA R19, R17, R2, R0 ;  /* 0x0000000211137223 */ /* 0x000fc80000000000 */
[----:B------:R-:W-:-:S04]  /*2d10*/  FFMA R16, R21, R19, R2 ;  /* 0x0000001315107223 */ /* 0x000fc80000000002 */
[----:B------:R-:W-:-:S04]  /*2d20*/  FFMA R17, R17, R16, R0 ;  /* 0x0000001011117223 */ /* 0x000fc80000000000 */
[----:B------:R-:W-:-:S05]  /*2d30*/  FFMA R2, R21, R17, R16 ;  /* 0x0000001115027223 */ /* 0x000fca0000000010 */
[----:B------:R-:W-:-:S04]  /*2d40*/  SHF.R.U32.HI R0, RZ, 0x17, R2 ;  /* 0x00000017ff007819 */ /* 0x000fc80000011602 */
[----:B------:R-:W-:-:S04]  /*2d50*/  LOP3.LUT R0, R0, 0xff, RZ, 0xc0, !PT ;  /* 0x000000ff00007812 */ /* 0x000fc800078ec0ff */
[----:B------:R-:W-:-:S04]  /*2d60*/  IADD3 R19, PT, PT, R0, R3, RZ ;  /* 0x0000000300137210 */ /* 0x000fc80007ffe0ff */
[----:B------:R-:W-:-:S04]  /*2d70*/  IADD3 R0, PT, PT, R19, -0x1, RZ ;  /* 0xffffffff13007810 */ /* 0x000fc80007ffe0ff */
[----:B------:R-:W-:-:S13]  /*2d80*/  ISETP.GE.U32.AND P0, PT, R0, 0xfe, PT ;  /* 0x000000fe0000780c */ /* 0x000fda0003f06070 */
[----:B------:R-:W-:Y:S05]  /*2d90*/  @!P0 BRA `(.L_x_33) ;  /* 0x0000000000808947 */ /* 0x000fea0003800000 */
[----:B------:R-:W-:-:S13]  /*2da0*/  ISETP.GT.AND P0, PT, R19, 0xfe, PT ;  /* 0x000000fe1300780c */ /* 0x000fda0003f04270 */
[----:B------:R-:W-:Y:S05]  /*2db0*/  @P0 BRA `(.L_x_34) ;  /* 0x00000000006c0947 */ /* 0x000fea0003800000 */
[----:B------:R-:W-:-:S13]  /*2dc0*/  ISETP.GE.AND P0, PT, R19, 0x1, PT ;  /* 0x000000011300780c */ /* 0x000fda0003f06270 */
[----:B------:R-:W-:Y:S05]  /*2dd0*/  @P0 BRA `(.L_x_35) ;  /* 0x0000000000980947 */ /* 0x000fea0003800000 */
[----:B------:R-:W-:Y:S02]  /*2de0*/  ISETP.GE.AND P0, PT, R19, -0x18, PT ;  /* 0xffffffe81300780c */ /* 0x000fe40003f06270 */
[----:B------:R-:W-:-:S11]  /*2df0*/  LOP3.LUT R2, R2, 0x80000000, RZ, 0xc0, !PT ;  /* 0x8000000002027812 */ /* 0x000fd600078ec0ff */
[----:B------:R-:W-:Y:S05]  /*2e00*/  @!P0 BRA `(.L_x_35) ;  /* 0x00000000008c8947 */ /* 0x000fea0003800000 */
[-CC-:B------:R-:W-:Y:S01]  /*2e10*/  FFMA.RZ R0, R21, R17.reuse, R16.reuse ;  /* 0x0000001115007223 */ /* 0x180fe2000000c010 */
[----:B------:R-:W-:Y:S01]  /*2e20*/  IADD3 R15, PT, PT, R19, 0x20, RZ ;  /* 0x00000020130f7810 */ /* 0x000fe20007ffe0ff */
[-CC-:B------:R-:W-:Y:S01]  /*2e30*/  FFMA.RM R3, R21, R17.reuse, R16.reuse ;  /* 0x0000001115037223 */ /* 0x180fe20000004010 */
[----:B------:R-:W-:Y:S02]  /*2e40*/  ISETP.NE.AND P2, PT, R19, RZ, PT ;  /* 0x000000ff1300720c */ /* 0x000fe40003f45270 */
[----:B------:R-:W-:Y:S01]  /*2e50*/  LOP3.LUT R14, R0, 0x7fffff, RZ, 0xc0, !PT ;  /* 0x007fffff000e7812 */ /* 0x000fe200078ec0ff */
[----:B------:R-:W-:Y:S01]  /*2e60*/  FFMA.RP R0, R21, R17, R16 ;  /* 0x0000001115007223 */ /* 0x000fe20000008010 */
[C---:B------:R-:W-:Y:S02]  /*2e70*/  ISETP.NE.AND P1, PT, R19.reuse, RZ, PT ;  /* 0x000000ff1300720c */ /* 0x040fe40003f25270 */
[----:B------:R-:W-:Y:S02]  /*2e80*/  LOP3.LUT R14, R14, 0x800000, RZ, 0xfc, !PT ;  /* 0x008000000e0e7812 */ /* 0x000fe400078efcff */
[----:B------:R-:W-:-:S02]  /*2e90*/  IADD3 R16, PT, PT, -R19, RZ, RZ ;  /* 0x000000ff13107210 */ /* 0x000fc40007ffe1ff */
[----:B------:R-:W-:Y:S02]  /*2ea0*/  SHF.L.U32 R15, R14, R15, RZ ;  /* 0x0000000f0e0f7219 */ /* 0x000fe400000006ff */
[----:B------:R-:W-:Y:S02]  /*2eb0*/  FSETP.NEU.FTZ.AND P0, PT, R0, R3, PT ;  /* 0x000000030000720b */ /* 0x000fe40003f1d000 */
[----:B------:R-:W-:Y:S02]  /*2ec0*/  SEL R3, R16, RZ, P2 ;  /* 0x000000ff10037207 */ /* 0x000fe40001000000 */
[----:B------:R-:W-:Y:S02]  /*2ed0*/  ISETP.NE.AND P1, PT, R15, RZ, P1 ;  /* 0x000000ff0f00720c */ /* 0x000fe40000f25270 */
[----:B------:R-:W-:Y:S02]  /*2ee0*/  SHF.R.U32.HI R3, RZ, R3, R14 ;  /* 0x00000003ff037219 */ /* 0x000fe4000001160e */
[----:B------:R-:W-:-:S02]  /*2ef0*/  PLOP3.LUT P0, PT, P0, P1, PT, 0xf8, 0x8f ;  /* 0x00000000008f781c */ /* 0x000fc40000703f70 */
[----:B------:R-:W-:Y:S02]  /*2f00*/  SHF.R.U32.HI R15, RZ, 0x1, R3 ;  /* 0x00000001ff0f7819 */ /* 0x000fe40000011603 */
[----:B------:R-:W-:-:S04]  /*2f10*/  SEL R0, RZ, 0x1, !P0 ;  /* 0x00000001ff007807 */ /* 0x000fc80004000000 */
[----:B------:R-:W-:-:S04]  /*2f20*/  LOP3.LUT R0, R0, 0x1, R15, 0xf8, !PT ;  /* 0x0000000100007812 */ /* 0x000fc800078ef80f */
[----:B------:R-:W-:-:S04]  /*2f30*/  LOP3.LUT R0, R0, R3, RZ, 0xc0, !PT ;  /* 0x0000000300007212 */ /* 0x000fc800078ec0ff */
[----:B------:R-:W-:-:S04]  /*2f40*/  IADD3 R15, PT, PT, R15, R0, RZ ;  /* 0x000000000f0f7210 */ /* 0x000fc80007ffe0ff */
[----:B------:R-:W-:Y:S01]  /*2f50*/  LOP3.LUT R2, R15, R2, RZ, 0xfc, !PT ;  /* 0x000000020f027212 */ /* 0x000fe200078efcff */
[----:B------:R-:W-:Y:S06]  /*2f60*/  BRA `(.L_x_35) ;  /* 0x0000000000347947 */ /* 0x000fec0003800000 */
.L_x_34:
[----:B------:R-:W-:-:S04]  /*2f70*/  LOP3.LUT R2, R2, 0x80000000, RZ, 0xc0, !PT ;  /* 0x8000000002027812 */ /* 0x000fc800078ec0ff */
[----:B------:R-:W-:Y:S01]  /*2f80*/  LOP3.LUT R2, R2, 0x7f800000, RZ, 0xfc, !PT ;  /* 0x7f80000002027812 */ /* 0x000fe200078efcff */
[----:B------:R-:W-:Y:S06]  /*2f90*/  BRA `(.L_x_35) ;  /* 0x0000000000287947 */ /* 0x000fec0003800000 */
.L_x_33:
[----:B------:R-:W-:Y:S01]  /*2fa0*/  LEA R2, R3, R2, 0x17 ;  /* 0x0000000203027211 */ /* 0x000fe200078eb8ff */
[----:B------:R-:W-:Y:S06]  /*2fb0*/  BRA `(.L_x_35) ;  /* 0x0000000000207947 */ /* 0x000fec0003800000 */
.L_x_32:
[----:B------:R-:W-:-:S04]  /*2fc0*/  LOP3.LUT R2, R15, 0x80000000, R2, 0x48, !PT ;  /* 0x800000000f027812 */ /* 0x000fc800078e4802 */
[----:B------:R-:W-:Y:S01]  /*2fd0*/  LOP3.LUT R2, R2, 0x7f800000, RZ, 0xfc, !PT ;  /* 0x7f80000002027812 */ /* 0x000fe200078efcff */
[----:B------:R-:W-:Y:S06]  /*2fe0*/  BRA `(.L_x_35) ;  /* 0x0000000000147947 */ /* 0x000fec0003800000 */
.L_x_31:
[----:B------:R-:W-:Y:S01]  /*2ff0*/  LOP3.LUT R2, R15, 0x80000000, R2, 0x48, !PT ;  /* 0x800000000f027812 */ /* 0x000fe200078e4802 */
[----:B------:R-:W-:Y:S06]  /*3000*/  BRA `(.L_x_35) ;  /* 0x00000000000c7947 */ /* 0x000fec0003800000 */
.L_x_30:
[----:B------:R-:W0:Y:S01]  /*3010*/  MUFU.RSQ R2, -QNAN ;  /* 0xffc0000000027908 */ /* 0x000e220000001400 */
[----:B------:R-:W-:Y:S05]  /*3020*/  BRA `(.L_x_35) ;  /* 0x0000000000047947 */ /* 0x000fea0003800000 */
.L_x_29:
[----:B------:R-:W-:-:S07]  /*3030*/  FADD.FTZ R2, R0, R3 ;  /* 0x0000000300027221 */ /* 0x000fce0000010000 */
.L_x_35:
[----:B------:R-:W-:Y:S01]  /*3040*/  HFMA2 R3, -RZ, RZ, 0, 0 ;  /* 0x00000000ff037431 */ /* 0x000fe200000001ff */
[----:B0-----:R-:W-:Y:S02]  /*3050*/  MOV R15, R2 ;  /* 0x00000002000f7202 */ /* 0x001fe40000000f00 */
[----:B------:R-:W-:-:S04]  /*3060*/  MOV R2, R18 ;  /* 0x0000001200027202 */ /* 0x000fc80000000f00 */
[----:B------:R-:W-:Y:S05]  /*3070*/  RET.REL.NODEC R2 `(_Z17attn_naive_kernelPKfS0_S0_Pf) ;  /* 0xffffffcc02e07950 */ /* 0x000fea0003c3ffff */
.L_x_36:
        /* <DEDUP_REMOVED lines=16> */
.L_x_38:


//--------------------- .nv.shared._Z19flashattn_v2_kernelPKfS0_S0_Pf --------------------------
	.section	.nv.shared._Z19flashattn_v2_kernelPKfS0_S0_Pf,"aw",@nobits
	.sectionflags	@""
	.align	16
	.zero		1024


//--------------------- .nv.shared.reserved.0     --------------------------
	.section	.nv.shared.reserved.0,"aw",@nobits
	.weak		__nv_reservedSMEM_offset_0_alias
	.size		__nv_reservedSMEM_offset_0_alias, 0, 64
	.other		__nv_reservedSMEM_offset_0_alias,@"STO_CUDA_RESERVED_SHARED STV_DEFAULT"
__nv_reservedSMEM_offset_0_alias:
	.zero		0
	.zero		64


//--------------------- .nv.shared._Z17attn_naive_kernelPKfS0_S0_Pf --------------------------
	.section	.nv.shared._Z17attn_naive_kernelPKfS0_S0_Pf,"aw",@nobits
	.sectionflags	@""
	.align	16
	.zero		1024


//--------------------- .nv.constant0._Z19flashattn_v2_kernelPKfS0_S0_Pf --------------------------
	.section	.nv.constant0._Z19flashattn_v2_kernelPKfS0_S0_Pf,"a",@progbits
	.sectionflags	@""
	.align	4
.nv.constant0._Z19flashattn_v2_kernelPKfS0_S0_Pf:
	.zero		928


//--------------------- .nv.constant0._Z17attn_naive_kernelPKfS0_S0_Pf --------------------------
	.section	.nv.constant0._Z17attn_naive_kernelPKfS0_S0_Pf,"a",@progbits
	.sectionflags	@""
	.align	4
.nv.constant0._Z17attn_naive_kernelPKfS0_S0_Pf:
	.zero		928


//--------------------- SYMBOLS --------------------------

	.type		.nv.reservedSmem.offset0,@object
	.size		.nv.reservedSmem.offset0,0x4
	.type		.nv.reservedSmem.cap,@object
	.size		.nv.reservedSmem.cap,0x4
